//
// Generated by NVIDIA NVVM Compiler
//
// Compiler Build ID: CL-36424714
// Cuda compilation tools, release 13.0, V13.0.88
// Based on NVVM 20.0.0
//

.version 9.0
.target sm_100
.address_size 64

	// .globl	_Z6calRHSPfS_
.func  (.param .b64 func_retval0) __internal_accurate_pow
(
	.param .b64 __internal_accurate_pow_param_0,
	.param .b64 __internal_accurate_pow_param_1
)
;
.const .align 4 .u32 d_Nx;
.const .align 4 .u32 d_Ny;
.const .align 4 .u32 d_Nz;
.const .align 4 .u32 d_Norient;
.const .align 4 .f32 d_kxx;
.const .align 4 .f32 d_kyy;
.const .align 4 .f32 d_kzz;
.const .align 4 .f32 d_alpha;
.const .align 4 .f32 d_beta;
.const .align 4 .f32 d_gamma;
.const .align 4 .f32 d_dx;
.const .align 4 .f32 d_dt;

.visible .entry _Z6calRHSPfS_(
	.param .u64 .ptr .align 1 _Z6calRHSPfS__param_0,
	.param .u64 .ptr .align 1 _Z6calRHSPfS__param_1
)
{
	.reg .pred 	%p<130>;
	.reg .b32 	%r<234>;
	.reg .b32 	%f<80>;
	.reg .b64 	%rd<26>;
	.reg .b64 	%fd<190>;

	ld.param.u64 	%rd6, [_Z6calRHSPfS__param_0];
	ld.param.u64 	%rd5, [_Z6calRHSPfS__param_1];
	cvta.to.global.u64 	%rd1, %rd6;
	mov.u32 	%r63, %ctaid.x;
	mov.u32 	%r64, %ntid.x;
	mov.u32 	%r65, %tid.x;
	mad.lo.s32 	%r1, %r63, %r64, %r65;
	ld.const.u32 	%r2, [d_Nx];
	ld.const.u32 	%r3, [d_Ny];
	mul.lo.s32 	%r66, %r3, %r2;
	ld.const.u32 	%r4, [d_Nz];
	mul.lo.s32 	%r67, %r66, %r4;
	ld.const.u32 	%r5, [d_Norient];
	mul.lo.s32 	%r68, %r67, %r5;
	setp.ge.s32 	%p2, %r1, %r68;
	@%p2 bra 	$L__BB0_83;
	div.s32 	%r69, %r1, %r5;
	mul.lo.s32 	%r70, %r69, %r5;
	sub.s32 	%r6, %r1, %r70;
	div.s32 	%r71, %r69, %r4;
	mul.lo.s32 	%r72, %r71, %r4;
	sub.s32 	%r7, %r69, %r72;
	div.s32 	%r9, %r71, %r3;
	mul.lo.s32 	%r73, %r9, %r3;
	sub.s32 	%r8, %r71, %r73;
	ld.const.f32 	%f40, [d_alpha];
	mul.wide.s32 	%rd7, %r1, 4;
	add.s64 	%rd2, %rd1, %rd7;
	ld.global.f32 	%f1, [%rd2];
	mul.f32 	%f2, %f40, %f1;
	ld.const.f32 	%f3, [d_beta];
	cvt.f64.f32 	%fd1, %f1;
	{
	.reg .b32 %temp; 
	mov.b64 	{%temp, %r10}, %fd1;
	}
	mov.f64 	%fd63, 0d4008000000000000;
	{
	.reg .b32 %temp; 
	mov.b64 	{%temp, %r74}, %fd63;
	}
	and.b32  	%r12, %r74, 2146435072;
	setp.eq.s32 	%p3, %r12, 1073741824;
	abs.f64 	%fd2, %fd1;
	{ // callseq 0, 0
	.param .b64 param0;
	st.param.f64 	[param0], %fd2;
	.param .b64 param1;
	st.param.f64 	[param1], 0d4008000000000000;
	.param .b64 retval0;
	call.uni (retval0), 
	__internal_accurate_pow, 
	(
	param0, 
	param1
	);
	ld.param.f64 	%fd64, [retval0];
	} // callseq 0
	setp.lt.s32 	%p4, %r10, 0;
	neg.f64 	%fd66, %fd64;
	selp.f64 	%fd67, %fd66, %fd64, %p3;
	selp.f64 	%fd178, %fd67, %fd64, %p4;
	setp.neu.f32 	%p5, %f1, 0f00000000;
	@%p5 bra 	$L__BB0_3;
	selp.b32 	%r75, %r10, 0, %p3;
	setp.lt.s32 	%p7, %r74, 0;
	or.b32  	%r76, %r75, 2146435072;
	selp.b32 	%r77, %r76, %r75, %p7;
	mov.b32 	%r78, 0;
	mov.b64 	%fd178, {%r78, %r77};
$L__BB0_3:
	add.f64 	%fd68, %fd1, 0d4008000000000000;
	{
	.reg .b32 %temp; 
	mov.b64 	{%temp, %r79}, %fd68;
	}
	and.b32  	%r80, %r79, 2146435072;
	setp.ne.s32 	%p8, %r80, 2146435072;
	@%p8 bra 	$L__BB0_8;
	setp.num.f32 	%p9, %f1, %f1;
	@%p9 bra 	$L__BB0_6;
	mov.f64 	%fd69, 0d4008000000000000;
	add.rn.f64 	%fd178, %fd1, %fd69;
	bra.uni 	$L__BB0_8;
$L__BB0_6:
	setp.neu.f64 	%p10, %fd2, 0d7FF0000000000000;
	@%p10 bra 	$L__BB0_8;
	setp.lt.s32 	%p11, %r10, 0;
	setp.eq.s32 	%p12, %r12, 1073741824;
	setp.lt.s32 	%p13, %r74, 0;
	selp.b32 	%r82, 0, 2146435072, %p13;
	and.b32  	%r83, %r74, 2147483647;
	setp.ne.s32 	%p14, %r83, 1071644672;
	or.b32  	%r84, %r82, -2147483648;
	selp.b32 	%r85, %r84, %r82, %p14;
	selp.b32 	%r86, %r85, %r82, %p12;
	selp.b32 	%r87, %r86, %r82, %p11;
	mov.b32 	%r88, 0;
	mov.b64 	%fd178, {%r88, %r87};
$L__BB0_8:
	setp.eq.f32 	%p15, %f1, 0f3F800000;
	selp.f64 	%fd70, 0d3FF0000000000000, %fd178, %p15;
	cvt.f64.f32 	%fd71, %f3;
	mul.f64 	%fd72, %fd70, %fd71;
	cvt.f64.f32 	%fd73, %f2;
	sub.f64 	%fd74, %fd73, %fd72;
	cvt.rn.f32.f64 	%f70, %fd74;
	cvta.to.global.u64 	%rd8, %rd5;
	add.s64 	%rd3, %rd8, %rd7;
	st.global.f32 	[%rd3], %f70;
	setp.lt.s32 	%p16, %r5, 1;
	@%p16 bra 	$L__BB0_50;
	mad.lo.s32 	%r90, %r3, %r9, %r8;
	mad.lo.s32 	%r91, %r90, %r4, %r7;
	mul.lo.s32 	%r13, %r91, %r5;
	ld.const.f32 	%f41, [d_gamma];
	add.f32 	%f5, %f41, %f41;
	mov.f64 	%fd75, 0d4000000000000000;
	{
	.reg .b32 %temp; 
	mov.b64 	{%temp, %r14}, %fd75;
	}
	and.b32  	%r15, %r14, 2146435072;
	setp.eq.s32 	%p17, %r15, 1062207488;
	setp.lt.s32 	%p18, %r14, 0;
	selp.b32 	%r16, 0, 2146435072, %p18;
	and.b32  	%r92, %r14, 2147483647;
	setp.ne.s32 	%p19, %r92, 1071644672;
	and.pred  	%p1, %p17, %p19;
	or.b32  	%r17, %r16, -2147483648;
	and.b32  	%r18, %r5, 3;
	setp.lt.u32 	%p20, %r5, 4;
	mov.b32 	%r224, 0;
	@%p20 bra 	$L__BB0_40;
	neg.s32 	%r222, %r6;
	mov.b32 	%r223, 0;
	mov.u32 	%r221, %r13;
$L__BB0_11:
	mul.wide.s32 	%rd10, %r221, 4;
	add.s64 	%rd11, %rd1, %rd10;
	add.s64 	%rd4, %rd11, 8;
	setp.eq.s32 	%p21, %r222, 0;
	@%p21 bra 	$L__BB0_18;
	setp.lt.s32 	%p22, %r14, 0;
	setp.eq.s32 	%p23, %r15, 1062207488;
	ld.global.f32 	%f42, [%rd2];
	mul.f32 	%f7, %f5, %f42;
	ld.global.f32 	%f8, [%rd4+-8];
	cvt.f64.f32 	%fd9, %f8;
	{
	.reg .b32 %temp; 
	mov.b64 	{%temp, %r23}, %fd9;
	}
	abs.f64 	%fd10, %fd9;
	{ // callseq 1, 0
	.param .b64 param0;
	st.param.f64 	[param0], %fd10;
	.param .b64 param1;
	st.param.f64 	[param1], 0d4000000000000000;
	.param .b64 retval0;
	call.uni (retval0), 
	__internal_accurate_pow, 
	(
	param0, 
	param1
	);
	ld.param.f64 	%fd76, [retval0];
	} // callseq 1
	setp.lt.s32 	%p25, %r23, 0;
	neg.f64 	%fd78, %fd76;
	selp.f64 	%fd79, %fd78, %fd76, %p23;
	selp.f64 	%fd80, %fd79, %fd76, %p25;
	setp.eq.f32 	%p26, %f8, 0f00000000;
	selp.b32 	%r94, %r23, 0, %p23;
	or.b32  	%r95, %r94, 2146435072;
	selp.b32 	%r96, %r95, %r94, %p22;
	mov.b32 	%r97, 0;
	mov.b64 	%fd81, {%r97, %r96};
	selp.f64 	%fd179, %fd81, %fd80, %p26;
	add.f64 	%fd82, %fd9, 0d4000000000000000;
	{
	.reg .b32 %temp; 
	mov.b64 	{%temp, %r98}, %fd82;
	}
	and.b32  	%r99, %r98, 2146435072;
	setp.ne.s32 	%p27, %r99, 2146435072;
	@%p27 bra 	$L__BB0_17;
	setp.num.f32 	%p28, %f8, %f8;
	@%p28 bra 	$L__BB0_15;
	mov.f64 	%fd83, 0d4000000000000000;
	add.rn.f64 	%fd179, %fd9, %fd83;
	bra.uni 	$L__BB0_17;
$L__BB0_15:
	setp.neu.f64 	%p29, %fd10, 0d7FF0000000000000;
	@%p29 bra 	$L__BB0_17;
	selp.b32 	%r100, %r17, %r16, %p1;
	selp.b32 	%r101, %r100, %r16, %p25;
	mov.b32 	%r102, 0;
	mov.b64 	%fd179, {%r102, %r101};
$L__BB0_17:
	setp.eq.f32 	%p31, %f8, 0f3F800000;
	selp.f64 	%fd84, 0d3FF0000000000000, %fd179, %p31;
	cvt.f64.f32 	%fd85, %f7;
	mul.f64 	%fd86, %fd84, %fd85;
	cvt.f64.f32 	%fd87, %f70;
	sub.f64 	%fd88, %fd87, %fd86;
	cvt.rn.f32.f64 	%f70, %fd88;
	st.global.f32 	[%rd3], %f70;
$L__BB0_18:
	add.s32 	%r103, %r223, 1;
	setp.eq.s32 	%p32, %r103, %r6;
	@%p32 bra 	$L__BB0_25;
	setp.lt.s32 	%p33, %r14, 0;
	setp.eq.s32 	%p34, %r15, 1062207488;
	ld.global.f32 	%f43, [%rd2];
	mul.f32 	%f11, %f5, %f43;
	ld.global.f32 	%f12, [%rd4+-4];
	cvt.f64.f32 	%fd15, %f12;
	{
	.reg .b32 %temp; 
	mov.b64 	{%temp, %r24}, %fd15;
	}
	abs.f64 	%fd16, %fd15;
	{ // callseq 2, 0
	.param .b64 param0;
	st.param.f64 	[param0], %fd16;
	.param .b64 param1;
	st.param.f64 	[param1], 0d4000000000000000;
	.param .b64 retval0;
	call.uni (retval0), 
	__internal_accurate_pow, 
	(
	param0, 
	param1
	);
	ld.param.f64 	%fd89, [retval0];
	} // callseq 2
	setp.lt.s32 	%p36, %r24, 0;
	neg.f64 	%fd91, %fd89;
	selp.f64 	%fd92, %fd91, %fd89, %p34;
	selp.f64 	%fd93, %fd92, %fd89, %p36;
	setp.eq.f32 	%p37, %f12, 0f00000000;
	selp.b32 	%r104, %r24, 0, %p34;
	or.b32  	%r105, %r104, 2146435072;
	selp.b32 	%r106, %r105, %r104, %p33;
	mov.b32 	%r107, 0;
	mov.b64 	%fd94, {%r107, %r106};
	selp.f64 	%fd180, %fd94, %fd93, %p37;
	add.f64 	%fd95, %fd15, 0d4000000000000000;
	{
	.reg .b32 %temp; 
	mov.b64 	{%temp, %r108}, %fd95;
	}
	and.b32  	%r109, %r108, 2146435072;
	setp.ne.s32 	%p38, %r109, 2146435072;
	@%p38 bra 	$L__BB0_24;
	setp.nan.f32 	%p39, %f12, %f12;
	@%p39 bra 	$L__BB0_23;
	setp.neu.f64 	%p40, %fd16, 0d7FF0000000000000;
	@%p40 bra 	$L__BB0_24;
	selp.b32 	%r110, %r17, %r16, %p1;
	selp.b32 	%r111, %r110, %r16, %p36;
	mov.b32 	%r112, 0;
	mov.b64 	%fd180, {%r112, %r111};
	bra.uni 	$L__BB0_24;
$L__BB0_23:
	mov.f64 	%fd96, 0d4000000000000000;
	add.rn.f64 	%fd180, %fd15, %fd96;
$L__BB0_24:
	setp.eq.f32 	%p42, %f12, 0f3F800000;
	selp.f64 	%fd97, 0d3FF0000000000000, %fd180, %p42;
	cvt.f64.f32 	%fd98, %f11;
	mul.f64 	%fd99, %fd97, %fd98;
	cvt.f64.f32 	%fd100, %f70;
	sub.f64 	%fd101, %fd100, %fd99;
	cvt.rn.f32.f64 	%f70, %fd101;
	st.global.f32 	[%rd3], %f70;
$L__BB0_25:
	add.s32 	%r113, %r223, 2;
	setp.eq.s32 	%p43, %r113, %r6;
	@%p43 bra 	$L__BB0_32;
	setp.lt.s32 	%p44, %r14, 0;
	setp.eq.s32 	%p45, %r15, 1062207488;
	ld.global.f32 	%f44, [%rd2];
	mul.f32 	%f15, %f5, %f44;
	ld.global.f32 	%f16, [%rd4];
	cvt.f64.f32 	%fd21, %f16;
	{
	.reg .b32 %temp; 
	mov.b64 	{%temp, %r25}, %fd21;
	}
	abs.f64 	%fd22, %fd21;
	{ // callseq 3, 0
	.param .b64 param0;
	st.param.f64 	[param0], %fd22;
	.param .b64 param1;
	st.param.f64 	[param1], 0d4000000000000000;
	.param .b64 retval0;
	call.uni (retval0), 
	__internal_accurate_pow, 
	(
	param0, 
	param1
	);
	ld.param.f64 	%fd102, [retval0];
	} // callseq 3
	setp.lt.s32 	%p47, %r25, 0;
	neg.f64 	%fd104, %fd102;
	selp.f64 	%fd105, %fd104, %fd102, %p45;
	selp.f64 	%fd106, %fd105, %fd102, %p47;
	setp.eq.f32 	%p48, %f16, 0f00000000;
	selp.b32 	%r114, %r25, 0, %p45;
	or.b32  	%r115, %r114, 2146435072;
	selp.b32 	%r116, %r115, %r114, %p44;
	mov.b32 	%r117, 0;
	mov.b64 	%fd107, {%r117, %r116};
	selp.f64 	%fd181, %fd107, %fd106, %p48;
	add.f64 	%fd108, %fd21, 0d4000000000000000;
	{
	.reg .b32 %temp; 
	mov.b64 	{%temp, %r118}, %fd108;
	}
	and.b32  	%r119, %r118, 2146435072;
	setp.ne.s32 	%p49, %r119, 2146435072;
	@%p49 bra 	$L__BB0_31;
	setp.nan.f32 	%p50, %f16, %f16;
	@%p50 bra 	$L__BB0_30;
	setp.neu.f64 	%p51, %fd22, 0d7FF0000000000000;
	@%p51 bra 	$L__BB0_31;
	selp.b32 	%r120, %r17, %r16, %p1;
	selp.b32 	%r121, %r120, %r16, %p47;
	mov.b32 	%r122, 0;
	mov.b64 	%fd181, {%r122, %r121};
	bra.uni 	$L__BB0_31;
$L__BB0_30:
	mov.f64 	%fd109, 0d4000000000000000;
	add.rn.f64 	%fd181, %fd21, %fd109;
$L__BB0_31:
	setp.eq.f32 	%p53, %f16, 0f3F800000;
	selp.f64 	%fd110, 0d3FF0000000000000, %fd181, %p53;
	cvt.f64.f32 	%fd111, %f15;
	mul.f64 	%fd112, %fd110, %fd111;
	cvt.f64.f32 	%fd113, %f70;
	sub.f64 	%fd114, %fd113, %fd112;
	cvt.rn.f32.f64 	%f70, %fd114;
	st.global.f32 	[%rd3], %f70;
$L__BB0_32:
	add.s32 	%r123, %r223, 3;
	setp.eq.s32 	%p54, %r123, %r6;
	@%p54 bra 	$L__BB0_39;
	setp.lt.s32 	%p55, %r14, 0;
	setp.eq.s32 	%p56, %r15, 1062207488;
	ld.global.f32 	%f45, [%rd2];
	mul.f32 	%f19, %f5, %f45;
	ld.global.f32 	%f20, [%rd4+4];
	cvt.f64.f32 	%fd27, %f20;
	{
	.reg .b32 %temp; 
	mov.b64 	{%temp, %r26}, %fd27;
	}
	abs.f64 	%fd28, %fd27;
	{ // callseq 4, 0
	.param .b64 param0;
	st.param.f64 	[param0], %fd28;
	.param .b64 param1;
	st.param.f64 	[param1], 0d4000000000000000;
	.param .b64 retval0;
	call.uni (retval0), 
	__internal_accurate_pow, 
	(
	param0, 
	param1
	);
	ld.param.f64 	%fd115, [retval0];
	} // callseq 4
	setp.lt.s32 	%p58, %r26, 0;
	neg.f64 	%fd117, %fd115;
	selp.f64 	%fd118, %fd117, %fd115, %p56;
	selp.f64 	%fd119, %fd118, %fd115, %p58;
	setp.eq.f32 	%p59, %f20, 0f00000000;
	selp.b32 	%r124, %r26, 0, %p56;
	or.b32  	%r125, %r124, 2146435072;
	selp.b32 	%r126, %r125, %r124, %p55;
	mov.b32 	%r127, 0;
	mov.b64 	%fd120, {%r127, %r126};
	selp.f64 	%fd182, %fd120, %fd119, %p59;
	add.f64 	%fd121, %fd27, 0d4000000000000000;
	{
	.reg .b32 %temp; 
	mov.b64 	{%temp, %r128}, %fd121;
	}
	and.b32  	%r129, %r128, 2146435072;
	setp.ne.s32 	%p60, %r129, 2146435072;
	@%p60 bra 	$L__BB0_38;
	setp.nan.f32 	%p61, %f20, %f20;
	@%p61 bra 	$L__BB0_37;
	setp.neu.f64 	%p62, %fd28, 0d7FF0000000000000;
	@%p62 bra 	$L__BB0_38;
	selp.b32 	%r130, %r17, %r16, %p1;
	selp.b32 	%r131, %r130, %r16, %p58;
	mov.b32 	%r132, 0;
	mov.b64 	%fd182, {%r132, %r131};
	bra.uni 	$L__BB0_38;
$L__BB0_37:
	mov.f64 	%fd122, 0d4000000000000000;
	add.rn.f64 	%fd182, %fd27, %fd122;
$L__BB0_38:
	setp.eq.f32 	%p64, %f20, 0f3F800000;
	selp.f64 	%fd123, 0d3FF0000000000000, %fd182, %p64;
	cvt.f64.f32 	%fd124, %f19;
	mul.f64 	%fd125, %fd123, %fd124;
	cvt.f64.f32 	%fd126, %f70;
	sub.f64 	%fd127, %fd126, %fd125;
	cvt.rn.f32.f64 	%f70, %fd127;
	st.global.f32 	[%rd3], %f70;
$L__BB0_39:
	add.s32 	%r223, %r223, 4;
	add.s32 	%r222, %r222, 4;
	add.s32 	%r221, %r221, 4;
	and.b32  	%r224, %r5, 2147483644;
	setp.ne.s32 	%p65, %r223, %r224;
	@%p65 bra 	$L__BB0_11;
$L__BB0_40:
	setp.eq.s32 	%p66, %r18, 0;
	@%p66 bra 	$L__BB0_50;
	add.s32 	%r227, %r224, %r13;
	sub.s32 	%r226, %r224, %r6;
	neg.s32 	%r225, %r18;
$L__BB0_42:
	.pragma "nounroll";
	setp.eq.s32 	%p67, %r226, 0;
	@%p67 bra 	$L__BB0_49;
	setp.lt.s32 	%p68, %r14, 0;
	setp.eq.s32 	%p69, %r15, 1062207488;
	ld.global.f32 	%f46, [%rd2];
	mul.f32 	%f25, %f5, %f46;
	mul.wide.s32 	%rd12, %r227, 4;
	add.s64 	%rd13, %rd1, %rd12;
	ld.global.f32 	%f26, [%rd13];
	cvt.f64.f32 	%fd33, %f26;
	{
	.reg .b32 %temp; 
	mov.b64 	{%temp, %r38}, %fd33;
	}
	abs.f64 	%fd34, %fd33;
	{ // callseq 5, 0
	.param .b64 param0;
	st.param.f64 	[param0], %fd34;
	.param .b64 param1;
	st.param.f64 	[param1], 0d4000000000000000;
	.param .b64 retval0;
	call.uni (retval0), 
	__internal_accurate_pow, 
	(
	param0, 
	param1
	);
	ld.param.f64 	%fd128, [retval0];
	} // callseq 5
	setp.lt.s32 	%p71, %r38, 0;
	neg.f64 	%fd130, %fd128;
	selp.f64 	%fd131, %fd130, %fd128, %p69;
	selp.f64 	%fd132, %fd131, %fd128, %p71;
	setp.eq.f32 	%p72, %f26, 0f00000000;
	selp.b32 	%r133, %r38, 0, %p69;
	or.b32  	%r134, %r133, 2146435072;
	selp.b32 	%r135, %r134, %r133, %p68;
	mov.b32 	%r136, 0;
	mov.b64 	%fd133, {%r136, %r135};
	selp.f64 	%fd183, %fd133, %fd132, %p72;
	add.f64 	%fd134, %fd33, 0d4000000000000000;
	{
	.reg .b32 %temp; 
	mov.b64 	{%temp, %r137}, %fd134;
	}
	and.b32  	%r138, %r137, 2146435072;
	setp.ne.s32 	%p73, %r138, 2146435072;
	@%p73 bra 	$L__BB0_48;
	setp.nan.f32 	%p74, %f26, %f26;
	@%p74 bra 	$L__BB0_47;
	setp.neu.f64 	%p75, %fd34, 0d7FF0000000000000;
	@%p75 bra 	$L__BB0_48;
	selp.b32 	%r139, %r17, %r16, %p1;
	selp.b32 	%r140, %r139, %r16, %p71;
	mov.b32 	%r141, 0;
	mov.b64 	%fd183, {%r141, %r140};
	bra.uni 	$L__BB0_48;
$L__BB0_47:
	mov.f64 	%fd135, 0d4000000000000000;
	add.rn.f64 	%fd183, %fd33, %fd135;
$L__BB0_48:
	setp.eq.f32 	%p77, %f26, 0f3F800000;
	selp.f64 	%fd136, 0d3FF0000000000000, %fd183, %p77;
	cvt.f64.f32 	%fd137, %f25;
	mul.f64 	%fd138, %fd136, %fd137;
	cvt.f64.f32 	%fd139, %f70;
	sub.f64 	%fd140, %fd139, %fd138;
	cvt.rn.f32.f64 	%f70, %fd140;
	st.global.f32 	[%rd3], %f70;
$L__BB0_49:
	add.s32 	%r227, %r227, 1;
	add.s32 	%r226, %r226, 1;
	add.s32 	%r225, %r225, 1;
	setp.ne.s32 	%p78, %r225, 0;
	@%p78 bra 	$L__BB0_42;
$L__BB0_50:
	setp.eq.s32 	%p79, %r2, 1;
	@%p79 bra 	$L__BB0_52;
	setp.gt.s32 	%p80, %r9, 0;
	selp.b32 	%r143, 0, %r2, %p80;
	add.s32 	%r144, %r9, %r143;
	add.s32 	%r228, %r144, -1;
	add.s32 	%r145, %r9, 1;
	setp.lt.s32 	%p81, %r145, %r2;
	selp.b32 	%r146, 0, %r2, %p81;
	sub.s32 	%r229, %r145, %r146;
$L__BB0_52:
	setp.eq.s32 	%p82, %r3, 1;
	@%p82 bra 	$L__BB0_54;
	setp.gt.s32 	%p83, %r8, 0;
	selp.b32 	%r148, 0, %r3, %p83;
	add.s32 	%r149, %r8, %r148;
	add.s32 	%r230, %r149, -1;
	add.s32 	%r150, %r8, 1;
	setp.lt.s32 	%p84, %r150, %r3;
	selp.b32 	%r151, 0, %r3, %p84;
	sub.s32 	%r231, %r150, %r151;
$L__BB0_54:
	setp.eq.s32 	%p85, %r4, 1;
	@%p85 bra 	$L__BB0_56;
	setp.gt.s32 	%p86, %r7, 0;
	selp.b32 	%r153, 0, %r4, %p86;
	add.s32 	%r154, %r7, %r153;
	add.s32 	%r232, %r154, -1;
	add.s32 	%r155, %r7, 1;
	setp.lt.s32 	%p87, %r155, %r4;
	selp.b32 	%r156, 0, %r4, %p87;
	sub.s32 	%r233, %r155, %r156;
$L__BB0_56:
	setp.eq.s32 	%p88, %r2, 1;
	@%p88 bra 	$L__BB0_65;
	mad.lo.s32 	%r157, %r3, %r228, %r8;
	mad.lo.s32 	%r158, %r157, %r4, %r7;
	mad.lo.s32 	%r159, %r158, %r5, %r6;
	mad.lo.s32 	%r160, %r3, %r229, %r8;
	mad.lo.s32 	%r161, %r160, %r4, %r7;
	mad.lo.s32 	%r162, %r161, %r5, %r6;
	ld.const.f32 	%f47, [d_kxx];
	mul.wide.s32 	%rd14, %r159, 4;
	add.s64 	%rd15, %rd1, %rd14;
	ld.global.f32 	%f48, [%rd15];
	mul.wide.s32 	%rd16, %r162, 4;
	add.s64 	%rd17, %rd1, %rd16;
	ld.global.f32 	%f49, [%rd17];
	add.f32 	%f50, %f48, %f49;
	ld.global.f32 	%f51, [%rd2];
	add.f32 	%f52, %f51, %f51;
	sub.f32 	%f53, %f50, %f52;
	mul.f32 	%f30, %f47, %f53;
	ld.const.f32 	%f31, [d_dx];
	cvt.f64.f32 	%fd39, %f31;
	{
	.reg .b32 %temp; 
	mov.b64 	{%temp, %r54}, %fd39;
	}
	mov.f64 	%fd141, 0d4000000000000000;
	{
	.reg .b32 %temp; 
	mov.b64 	{%temp, %r163}, %fd141;
	}
	and.b32  	%r56, %r163, 2146435072;
	setp.eq.s32 	%p89, %r56, 1062207488;
	abs.f64 	%fd40, %fd39;
	{ // callseq 6, 0
	.param .b64 param0;
	st.param.f64 	[param0], %fd40;
	.param .b64 param1;
	st.param.f64 	[param1], 0d4000000000000000;
	.param .b64 retval0;
	call.uni (retval0), 
	__internal_accurate_pow, 
	(
	param0, 
	param1
	);
	ld.param.f64 	%fd142, [retval0];
	} // callseq 6
	setp.lt.s32 	%p90, %r54, 0;
	neg.f64 	%fd144, %fd142;
	selp.f64 	%fd145, %fd144, %fd142, %p89;
	selp.f64 	%fd185, %fd145, %fd142, %p90;
	setp.neu.f32 	%p91, %f31, 0f00000000;
	@%p91 bra 	$L__BB0_59;
	selp.b32 	%r164, %r54, 0, %p89;
	setp.lt.s32 	%p93, %r163, 0;
	or.b32  	%r165, %r164, 2146435072;
	selp.b32 	%r166, %r165, %r164, %p93;
	mov.b32 	%r167, 0;
	mov.b64 	%fd185, {%r167, %r166};
$L__BB0_59:
	add.f64 	%fd146, %fd39, 0d4000000000000000;
	{
	.reg .b32 %temp; 
	mov.b64 	{%temp, %r168}, %fd146;
	}
	and.b32  	%r169, %r168, 2146435072;
	setp.ne.s32 	%p94, %r169, 2146435072;
	@%p94 bra 	$L__BB0_64;
	setp.num.f32 	%p95, %f31, %f31;
	@%p95 bra 	$L__BB0_62;
	mov.f64 	%fd147, 0d4000000000000000;
	add.rn.f64 	%fd185, %fd39, %fd147;
	bra.uni 	$L__BB0_64;
$L__BB0_62:
	setp.neu.f64 	%p96, %fd40, 0d7FF0000000000000;
	@%p96 bra 	$L__BB0_64;
	setp.lt.s32 	%p97, %r54, 0;
	setp.eq.s32 	%p98, %r56, 1062207488;
	setp.lt.s32 	%p99, %r163, 0;
	selp.b32 	%r171, 0, 2146435072, %p99;
	and.b32  	%r172, %r163, 2147483647;
	setp.ne.s32 	%p100, %r172, 1071644672;
	or.b32  	%r173, %r171, -2147483648;
	selp.b32 	%r174, %r173, %r171, %p100;
	selp.b32 	%r175, %r174, %r171, %p98;
	selp.b32 	%r176, %r175, %r171, %p97;
	mov.b32 	%r177, 0;
	mov.b64 	%fd185, {%r177, %r176};
$L__BB0_64:
	setp.eq.f32 	%p101, %f31, 0f3F800000;
	selp.f64 	%fd148, 0d3FF0000000000000, %fd185, %p101;
	cvt.f64.f32 	%fd149, %f30;
	div.rn.f64 	%fd150, %fd149, %fd148;
	cvt.f64.f32 	%fd151, %f70;
	add.f64 	%fd152, %fd150, %fd151;
	cvt.rn.f32.f64 	%f70, %fd152;
	st.global.f32 	[%rd3], %f70;
$L__BB0_65:
	setp.eq.s32 	%p102, %r3, 1;
	@%p102 bra 	$L__BB0_74;
	mul.lo.s32 	%r178, %r3, %r9;
	add.s32 	%r179, %r178, %r230;
	mad.lo.s32 	%r180, %r179, %r4, %r7;
	mad.lo.s32 	%r181, %r180, %r5, %r6;
	add.s32 	%r182, %r178, %r231;
	mad.lo.s32 	%r183, %r182, %r4, %r7;
	mad.lo.s32 	%r184, %r183, %r5, %r6;
	ld.const.f32 	%f54, [d_kyy];
	mul.wide.s32 	%rd18, %r181, 4;
	add.s64 	%rd19, %rd1, %rd18;
	ld.global.f32 	%f55, [%rd19];
	mul.wide.s32 	%rd20, %r184, 4;
	add.s64 	%rd21, %rd1, %rd20;
	ld.global.f32 	%f56, [%rd21];
	add.f32 	%f57, %f55, %f56;
	ld.global.f32 	%f58, [%rd2];
	add.f32 	%f59, %f58, %f58;
	sub.f32 	%f60, %f57, %f59;
	mul.f32 	%f34, %f54, %f60;
	ld.const.f32 	%f35, [d_dx];
	cvt.f64.f32 	%fd47, %f35;
	{
	.reg .b32 %temp; 
	mov.b64 	{%temp, %r57}, %fd47;
	}
	mov.f64 	%fd153, 0d4000000000000000;
	{
	.reg .b32 %temp; 
	mov.b64 	{%temp, %r185}, %fd153;
	}
	and.b32  	%r59, %r185, 2146435072;
	setp.eq.s32 	%p103, %r59, 1062207488;
	abs.f64 	%fd48, %fd47;
	{ // callseq 7, 0
	.param .b64 param0;
	st.param.f64 	[param0], %fd48;
	.param .b64 param1;
	st.param.f64 	[param1], 0d4000000000000000;
	.param .b64 retval0;
	call.uni (retval0), 
	__internal_accurate_pow, 
	(
	param0, 
	param1
	);
	ld.param.f64 	%fd154, [retval0];
	} // callseq 7
	setp.lt.s32 	%p104, %r57, 0;
	neg.f64 	%fd156, %fd154;
	selp.f64 	%fd157, %fd156, %fd154, %p103;
	selp.f64 	%fd187, %fd157, %fd154, %p104;
	setp.neu.f32 	%p105, %f35, 0f00000000;
	@%p105 bra 	$L__BB0_68;
	selp.b32 	%r186, %r57, 0, %p103;
	setp.lt.s32 	%p107, %r185, 0;
	or.b32  	%r187, %r186, 2146435072;
	selp.b32 	%r188, %r187, %r186, %p107;
	mov.b32 	%r189, 0;
	mov.b64 	%fd187, {%r189, %r188};
$L__BB0_68:
	add.f64 	%fd158, %fd47, 0d4000000000000000;
	{
	.reg .b32 %temp; 
	mov.b64 	{%temp, %r190}, %fd158;
	}
	and.b32  	%r191, %r190, 2146435072;
	setp.ne.s32 	%p108, %r191, 2146435072;
	@%p108 bra 	$L__BB0_73;
	setp.num.f32 	%p109, %f35, %f35;
	@%p109 bra 	$L__BB0_71;
	mov.f64 	%fd159, 0d4000000000000000;
	add.rn.f64 	%fd187, %fd47, %fd159;
	bra.uni 	$L__BB0_73;
$L__BB0_71:
	setp.neu.f64 	%p110, %fd48, 0d7FF0000000000000;
	@%p110 bra 	$L__BB0_73;
	setp.lt.s32 	%p111, %r57, 0;
	setp.eq.s32 	%p112, %r59, 1062207488;
	setp.lt.s32 	%p113, %r185, 0;
	selp.b32 	%r193, 0, 2146435072, %p113;
	and.b32  	%r194, %r185, 2147483647;
	setp.ne.s32 	%p114, %r194, 1071644672;
	or.b32  	%r195, %r193, -2147483648;
	selp.b32 	%r196, %r195, %r193, %p114;
	selp.b32 	%r197, %r196, %r193, %p112;
	selp.b32 	%r198, %r197, %r193, %p111;
	mov.b32 	%r199, 0;
	mov.b64 	%fd187, {%r199, %r198};
$L__BB0_73:
	setp.eq.f32 	%p115, %f35, 0f3F800000;
	selp.f64 	%fd160, 0d3FF0000000000000, %fd187, %p115;
	cvt.f64.f32 	%fd161, %f34;
	div.rn.f64 	%fd162, %fd161, %fd160;
	cvt.f64.f32 	%fd163, %f70;
	add.f64 	%fd164, %fd162, %fd163;
	cvt.rn.f32.f64 	%f70, %fd164;
	st.global.f32 	[%rd3], %f70;
$L__BB0_74:
	setp.eq.s32 	%p116, %r4, 1;
	@%p116 bra 	$L__BB0_83;
	mad.lo.s32 	%r200, %r3, %r9, %r8;
	mul.lo.s32 	%r201, %r200, %r4;
	add.s32 	%r202, %r201, %r232;
	mad.lo.s32 	%r203, %r202, %r5, %r6;
	add.s32 	%r204, %r201, %r233;
	mad.lo.s32 	%r205, %r204, %r5, %r6;
	ld.const.f32 	%f61, [d_kzz];
	mul.wide.s32 	%rd22, %r203, 4;
	add.s64 	%rd23, %rd1, %rd22;
	ld.global.f32 	%f62, [%rd23];
	mul.wide.s32 	%rd24, %r205, 4;
	add.s64 	%rd25, %rd1, %rd24;
	ld.global.f32 	%f63, [%rd25];
	add.f32 	%f64, %f62, %f63;
	ld.global.f32 	%f65, [%rd2];
	add.f32 	%f66, %f65, %f65;
	sub.f32 	%f67, %f64, %f66;
	mul.f32 	%f38, %f61, %f67;
	ld.const.f32 	%f39, [d_dx];
	cvt.f64.f32 	%fd55, %f39;
	{
	.reg .b32 %temp; 
	mov.b64 	{%temp, %r60}, %fd55;
	}
	mov.f64 	%fd165, 0d4000000000000000;
	{
	.reg .b32 %temp; 
	mov.b64 	{%temp, %r206}, %fd165;
	}
	and.b32  	%r62, %r206, 2146435072;
	setp.eq.s32 	%p117, %r62, 1062207488;
	abs.f64 	%fd56, %fd55;
	{ // callseq 8, 0
	.param .b64 param0;
	st.param.f64 	[param0], %fd56;
	.param .b64 param1;
	st.param.f64 	[param1], 0d4000000000000000;
	.param .b64 retval0;
	call.uni (retval0), 
	__internal_accurate_pow, 
	(
	param0, 
	param1
	);
	ld.param.f64 	%fd166, [retval0];
	} // callseq 8
	setp.lt.s32 	%p118, %r60, 0;
	neg.f64 	%fd168, %fd166;
	selp.f64 	%fd169, %fd168, %fd166, %p117;
	selp.f64 	%fd189, %fd169, %fd166, %p118;
	setp.neu.f32 	%p119, %f39, 0f00000000;
	@%p119 bra 	$L__BB0_77;
	setp.eq.s32 	%p120, %r62, 1062207488;
	selp.b32 	%r207, %r60, 0, %p120;
	setp.lt.s32 	%p121, %r206, 0;
	or.b32  	%r208, %r207, 2146435072;
	selp.b32 	%r209, %r208, %r207, %p121;
	mov.b32 	%r210, 0;
	mov.b64 	%fd189, {%r210, %r209};
$L__BB0_77:
	add.f64 	%fd170, %fd55, 0d4000000000000000;
	{
	.reg .b32 %temp; 
	mov.b64 	{%temp, %r211}, %fd170;
	}
	and.b32  	%r212, %r211, 2146435072;
	setp.ne.s32 	%p122, %r212, 2146435072;
	@%p122 bra 	$L__BB0_82;
	setp.num.f32 	%p123, %f39, %f39;
	@%p123 bra 	$L__BB0_80;
	mov.f64 	%fd171, 0d4000000000000000;
	add.rn.f64 	%fd189, %fd55, %fd171;
	bra.uni 	$L__BB0_82;
$L__BB0_80:
	setp.neu.f64 	%p124, %fd56, 0d7FF0000000000000;
	@%p124 bra 	$L__BB0_82;
	setp.lt.s32 	%p125, %r60, 0;
	setp.eq.s32 	%p126, %r62, 1062207488;
	setp.lt.s32 	%p127, %r206, 0;
	selp.b32 	%r214, 0, 2146435072, %p127;
	and.b32  	%r215, %r206, 2147483647;
	setp.ne.s32 	%p128, %r215, 1071644672;
	or.b32  	%r216, %r214, -2147483648;
	selp.b32 	%r217, %r216, %r214, %p128;
	selp.b32 	%r218, %r217, %r214, %p126;
	selp.b32 	%r219, %r218, %r214, %p125;
	mov.b32 	%r220, 0;
	mov.b64 	%fd189, {%r220, %r219};
$L__BB0_82:
	setp.eq.f32 	%p129, %f39, 0f3F800000;
	selp.f64 	%fd172, 0d3FF0000000000000, %fd189, %p129;
	cvt.f64.f32 	%fd173, %f38;
	div.rn.f64 	%fd174, %fd173, %fd172;
	cvt.f64.f32 	%fd175, %f70;
	add.f64 	%fd176, %fd174, %fd175;
	cvt.rn.f32.f64 	%f68, %fd176;
	st.global.f32 	[%rd3], %f68;
$L__BB0_83:
	ret;

}
	// .globl	_Z9updateetaPfS_
.visible .entry _Z9updateetaPfS_(
	.param .u64 .ptr .align 1 _Z9updateetaPfS__param_0,
	.param .u64 .ptr .align 1 _Z9updateetaPfS__param_1
)
{
	.reg .pred 	%p<2>;
	.reg .b32 	%r<12>;
	.reg .b32 	%f<5>;
	.reg .b64 	%rd<8>;

	ld.param.u64 	%rd1, [_Z9updateetaPfS__param_0];
	ld.param.u64 	%rd2, [_Z9updateetaPfS__param_1];
	mov.u32 	%r2, %ctaid.x;
	mov.u32 	%r3, %ntid.x;
	mov.u32 	%r4, %tid.x;
	mad.lo.s32 	%r1, %r2, %r3, %r4;
	ld.const.u32 	%r5, [d_Nx];
	ld.const.u32 	%r6, [d_Ny];
	mul.lo.s32 	%r7, %r6, %r5;
	ld.const.u32 	%r8, [d_Nz];
	mul.lo.s32 	%r9, %r7, %r8;
	ld.const.u32 	%r10, [d_Norient];
	mul.lo.s32 	%r11, %r9, %r10;
	setp.ge.s32 	%p1, %r1, %r11;
	@%p1 bra 	$L__BB1_2;
	cvta.to.global.u64 	%rd3, %rd1;
	cvta.to.global.u64 	%rd4, %rd2;
	mul.wide.s32 	%rd5, %r1, 4;
	add.s64 	%rd6, %rd3, %rd5;
	ld.global.f32 	%f1, [%rd6];
	ld.const.f32 	%f2, [d_dt];
	add.s64 	%rd7, %rd4, %rd5;
	ld.global.f32 	%f3, [%rd7];
	fma.rn.f32 	%f4, %f2, %f3, %f1;
	st.global.f32 	[%rd6], %f4;
$L__BB1_2:
	ret;

}
.func  (.param .b64 func_retval0) __internal_accurate_pow(
	.param .b64 __internal_accurate_pow_param_0,
	.param .b64 __internal_accurate_pow_param_1
)
{
	.reg .pred 	%p<8>;
	.reg .b32 	%r<49>;
	.reg .b32 	%f<3>;
	.reg .b64 	%fd<109>;

	ld.param.f64 	%fd10, [__internal_accurate_pow_param_0];
	ld.param.f64 	%fd11, [__internal_accurate_pow_param_1];
	{
	.reg .b32 %temp; 
	mov.b64 	{%temp, %r46}, %fd10;
	}
	{
	.reg .b32 %temp; 
	mov.b64 	{%r45, %temp}, %fd10;
	}
	shr.u32 	%r47, %r46, 20;
	setp.gt.u32 	%p1, %r46, 1048575;
	@%p1 bra 	$L__BB2_2;
	mul.f64 	%fd12, %fd10, 0d4350000000000000;
	{
	.reg .b32 %temp; 
	mov.b64 	{%temp, %r46}, %fd12;
	}
	{
	.reg .b32 %temp; 
	mov.b64 	{%r45, %temp}, %fd12;
	}
	shr.u32 	%r16, %r46, 20;
	add.s32 	%r47, %r16, -54;
$L__BB2_2:
	add.s32 	%r48, %r47, -1023;
	and.b32  	%r17, %r46, -2146435073;
	or.b32  	%r18, %r17, 1072693248;
	mov.b64 	%fd107, {%r45, %r18};
	setp.lt.u32 	%p2, %r18, 1073127583;
	@%p2 bra 	$L__BB2_4;
	{
	.reg .b32 %temp; 
	mov.b64 	{%r19, %temp}, %fd107;
	}
	{
	.reg .b32 %temp; 
	mov.b64 	{%temp, %r20}, %fd107;
	}
	add.s32 	%r21, %r20, -1048576;
	mov.b64 	%fd107, {%r19, %r21};
	add.s32 	%r48, %r47, -1022;
$L__BB2_4:
	add.f64 	%fd13, %fd107, 0dBFF0000000000000;
	add.f64 	%fd14, %fd107, 0d3FF0000000000000;
	rcp.approx.ftz.f64 	%fd15, %fd14;
	neg.f64 	%fd16, %fd14;
	fma.rn.f64 	%fd17, %fd16, %fd15, 0d3FF0000000000000;
	fma.rn.f64 	%fd18, %fd17, %fd17, %fd17;
	fma.rn.f64 	%fd19, %fd18, %fd15, %fd15;
	mul.f64 	%fd20, %fd13, %fd19;
	fma.rn.f64 	%fd21, %fd13, %fd19, %fd20;
	mul.f64 	%fd22, %fd21, %fd21;
	fma.rn.f64 	%fd23, %fd22, 0d3EB0F5FF7D2CAFE2, 0d3ED0F5D241AD3B5A;
	fma.rn.f64 	%fd24, %fd23, %fd22, 0d3EF3B20A75488A3F;
	fma.rn.f64 	%fd25, %fd24, %fd22, 0d3F1745CDE4FAECD5;
	fma.rn.f64 	%fd26, %fd25, %fd22, 0d3F3C71C7258A578B;
	fma.rn.f64 	%fd27, %fd26, %fd22, 0d3F6249249242B910;
	fma.rn.f64 	%fd28, %fd27, %fd22, 0d3F89999999999DFB;
	sub.f64 	%fd29, %fd13, %fd21;
	add.f64 	%fd30, %fd29, %fd29;
	neg.f64 	%fd31, %fd21;
	fma.rn.f64 	%fd32, %fd31, %fd13, %fd30;
	mul.f64 	%fd33, %fd19, %fd32;
	fma.rn.f64 	%fd34, %fd22, %fd28, 0d3FB5555555555555;
	mov.f64 	%fd35, 0d3FB5555555555555;
	sub.f64 	%fd36, %fd35, %fd34;
	fma.rn.f64 	%fd37, %fd22, %fd28, %fd36;
	add.f64 	%fd38, %fd37, 0dBC46A4CB00B9E7B0;
	add.f64 	%fd39, %fd34, %fd38;
	sub.f64 	%fd40, %fd34, %fd39;
	add.f64 	%fd41, %fd38, %fd40;
	mul.rn.f64 	%fd42, %fd21, %fd21;
	neg.f64 	%fd43, %fd42;
	fma.rn.f64 	%fd44, %fd21, %fd21, %fd43;
	{
	.reg .b32 %temp; 
	mov.b64 	{%r22, %temp}, %fd33;
	}
	{
	.reg .b32 %temp; 
	mov.b64 	{%temp, %r23}, %fd33;
	}
	add.s32 	%r24, %r23, 1048576;
	mov.b64 	%fd45, {%r22, %r24};
	fma.rn.f64 	%fd46, %fd21, %fd45, %fd44;
	mul.rn.f64 	%fd47, %fd42, %fd21;
	neg.f64 	%fd48, %fd47;
	fma.rn.f64 	%fd49, %fd42, %fd21, %fd48;
	fma.rn.f64 	%fd50, %fd42, %fd33, %fd49;
	fma.rn.f64 	%fd51, %fd46, %fd21, %fd50;
	mul.rn.f64 	%fd52, %fd39, %fd47;
	neg.f64 	%fd53, %fd52;
	fma.rn.f64 	%fd54, %fd39, %fd47, %fd53;
	fma.rn.f64 	%fd55, %fd39, %fd51, %fd54;
	fma.rn.f64 	%fd56, %fd41, %fd47, %fd55;
	add.f64 	%fd57, %fd52, %fd56;
	sub.f64 	%fd58, %fd52, %fd57;
	add.f64 	%fd59, %fd56, %fd58;
	add.f64 	%fd60, %fd21, %fd57;
	sub.f64 	%fd61, %fd21, %fd60;
	add.f64 	%fd62, %fd57, %fd61;
	add.f64 	%fd63, %fd59, %fd62;
	add.f64 	%fd64, %fd33, %fd63;
	add.f64 	%fd65, %fd60, %fd64;
	sub.f64 	%fd66, %fd60, %fd65;
	add.f64 	%fd67, %fd64, %fd66;
	xor.b32  	%r25, %r48, -2147483648;
	mov.b32 	%r26, 1127219200;
	mov.b64 	%fd68, {%r25, %r26};
	mov.b32 	%r27, -2147483648;
	mov.b64 	%fd69, {%r27, %r26};
	sub.f64 	%fd70, %fd68, %fd69;
	fma.rn.f64 	%fd71, %fd70, 0d3FE62E42FEFA39EF, %fd65;
	fma.rn.f64 	%fd72, %fd70, 0dBFE62E42FEFA39EF, %fd71;
	sub.f64 	%fd73, %fd72, %fd65;
	sub.f64 	%fd74, %fd67, %fd73;
	fma.rn.f64 	%fd75, %fd70, 0d3C7ABC9E3B39803F, %fd74;
	add.f64 	%fd76, %fd71, %fd75;
	sub.f64 	%fd77, %fd71, %fd76;
	add.f64 	%fd78, %fd75, %fd77;
	{
	.reg .b32 %temp; 
	mov.b64 	{%temp, %r28}, %fd11;
	}
	{
	.reg .b32 %temp; 
	mov.b64 	{%r29, %temp}, %fd11;
	}
	shl.b32 	%r30, %r28, 1;
	setp.gt.u32 	%p3, %r30, -33554433;
	and.b32  	%r31, %r28, -15728641;
	selp.b32 	%r32, %r31, %r28, %p3;
	mov.b64 	%fd79, {%r29, %r32};
	mul.rn.f64 	%fd80, %fd76, %fd79;
	neg.f64 	%fd81, %fd80;
	fma.rn.f64 	%fd82, %fd76, %fd79, %fd81;
	fma.rn.f64 	%fd83, %fd78, %fd79, %fd82;
	add.f64 	%fd4, %fd80, %fd83;
	sub.f64 	%fd84, %fd80, %fd4;
	add.f64 	%fd5, %fd83, %fd84;
	fma.rn.f64 	%fd85, %fd4, 0d3FF71547652B82FE, 0d4338000000000000;
	{
	.reg .b32 %temp; 
	mov.b64 	{%r13, %temp}, %fd85;
	}
	mov.f64 	%fd86, 0dC338000000000000;
	add.rn.f64 	%fd87, %fd85, %fd86;
	fma.rn.f64 	%fd88, %fd87, 0dBFE62E42FEFA39EF, %fd4;
	fma.rn.f64 	%fd89, %fd87, 0dBC7ABC9E3B39803F, %fd88;
	fma.rn.f64 	%fd90, %fd89, 0d3E5ADE1569CE2BDF, 0d3E928AF3FCA213EA;
	fma.rn.f64 	%fd91, %fd90, %fd89, 0d3EC71DEE62401315;
	fma.rn.f64 	%fd92, %fd91, %fd89, 0d3EFA01997C89EB71;
	fma.rn.f64 	%fd93, %fd92, %fd89, 0d3F2A01A014761F65;
	fma.rn.f64 	%fd94, %fd93, %fd89, 0d3F56C16C1852B7AF;
	fma.rn.f64 	%fd95, %fd94, %fd89, 0d3F81111111122322;
	fma.rn.f64 	%fd96, %fd95, %fd89, 0d3FA55555555502A1;
	fma.rn.f64 	%fd97, %fd96, %fd89, 0d3FC5555555555511;
	fma.rn.f64 	%fd98, %fd97, %fd89, 0d3FE000000000000B;
	fma.rn.f64 	%fd99, %fd98, %fd89, 0d3FF0000000000000;
	fma.rn.f64 	%fd100, %fd99, %fd89, 0d3FF0000000000000;
	{
	.reg .b32 %temp; 
	mov.b64 	{%r14, %temp}, %fd100;
	}
	{
	.reg .b32 %temp; 
	mov.b64 	{%temp, %r15}, %fd100;
	}
	shl.b32 	%r33, %r13, 20;
	add.s32 	%r34, %r33, %r15;
	mov.b64 	%fd108, {%r14, %r34};
	{
	.reg .b32 %temp; 
	mov.b64 	{%temp, %r35}, %fd4;
	}
	mov.b32 	%f2, %r35;
	abs.f32 	%f1, %f2;
	setp.lt.f32 	%p4, %f1, 0f4086232B;
	@%p4 bra 	$L__BB2_7;
	setp.lt.f64 	%p5, %fd4, 0d0000000000000000;
	add.f64 	%fd101, %fd4, 0d7FF0000000000000;
	selp.f64 	%fd108, 0d0000000000000000, %fd101, %p5;
	setp.geu.f32 	%p6, %f1, 0f40874800;
	@%p6 bra 	$L__BB2_7;
	shr.u32 	%r36, %r13, 31;
	add.s32 	%r37, %r13, %r36;
	shr.s32 	%r38, %r37, 1;
	shl.b32 	%r39, %r38, 20;
	add.s32 	%r40, %r15, %r39;
	mov.b64 	%fd102, {%r14, %r40};
	sub.s32 	%r41, %r13, %r38;
	shl.b32 	%r42, %r41, 20;
	add.s32 	%r43, %r42, 1072693248;
	mov.b32 	%r44, 0;
	mov.b64 	%fd103, {%r44, %r43};
	mul.f64 	%fd108, %fd103, %fd102;
$L__BB2_7:
	abs.f64 	%fd104, %fd108;
	setp.eq.f64 	%p7, %fd104, 0d7FF0000000000000;
	fma.rn.f64 	%fd105, %fd108, %fd5, %fd108;
	selp.f64 	%fd106, %fd108, %fd105, %p7;
	st.param.f64 	[func_retval0], %fd106;
	ret;

}


// ===== COMPILED SASS (sm_100) =====

	.target	sm_100

	.elftype	@"ET_EXEC"


//--------------------- .note.nv.tkinfo           --------------------------
	.section	.note.nv.tkinfo,"",@"SHT_NOTE"
	.sectionflags	@"SHF_NOTE_NV_TKINFO"
	.tkinfo
        /*0018*/ 	.word	0x00000002
        /*0030*/ 	.string	""
        /*0030*/ 	.string	"ptxas"
        /*0030*/ 	.string	"Cuda compilation tools, release 13.0, V13.0.88"
        /*0030*/ 	.string	"Build cuda_13.0.r13.0/compiler.36424714_0"
        /*0030*/ 	.string	"-arch sm_100 -m 64 "



//--------------------- .note.nv.cuinfo           --------------------------
	.section	.note.nv.cuinfo,"",@"SHT_NOTE"
	.sectionflags	@"SHF_NOTE_NV_CUINFO"
        /*0018*/ 	.short	0x0002
        /*001a*/ 	.short	0x0064
        /*001c*/ 	.short	0x0082
	.zero		2


//--------------------- .nv.info                  --------------------------
	.section	.nv.info,"",@"SHT_CUDA_INFO"
	.align	4


	//----- nvinfo : EIATTR_REGCOUNT
	.align		4
        /*0000*/ 	.byte	0x04, 0x2f
        /*0002*/ 	.short	(.L_13 - .L_12)
	.align		4
.L_12:
        /*0004*/ 	.word	index@(_Z6calRHSPfS_)
        /*0008*/ 	.word	0x0000002c


	//----- nvinfo : EIATTR_FRAME_SIZE
	.align		4
.L_13:
        /*000c*/ 	.byte	0x04, 0x11
        /*000e*/ 	.short	(.L_15 - .L_14)
	.align		4
.L_14:
        /*0010*/ 	.word	index@($_Z6calRHSPfS_$__internal_accurate_pow)
        /*0014*/ 	.word	0x00000000


	//----- nvinfo : EIATTR_FRAME_SIZE
	.align		4
.L_15:
        /*0018*/ 	.byte	0x04, 0x11
        /*001a*/ 	.short	(.L_17 - .L_16)
	.align		4
.L_16:
        /*001c*/ 	.word	index@($__internal_0_$__cuda_sm20_div_rn_f64_full)
        /*0020*/ 	.word	0x00000000


	//----- nvinfo : EIATTR_FRAME_SIZE
	.align		4
.L_17:
        /*0024*/ 	.byte	0x04, 0x11
        /*0026*/ 	.short	(.L_19 - .L_18)
	.align		4
.L_18:
        /*0028*/ 	.word	index@(_Z6calRHSPfS_)
        /*002c*/ 	.word	0x00000000


	//----- nvinfo : EIATTR_REGCOUNT
	.align		4
.L_19:
        /*0030*/ 	.byte	0x04, 0x2f
        /*0032*/ 	.short	(.L_21 - .L_20)
	.align		4
.L_20:
        /*0034*/ 	.word	index@(_Z9updateetaPfS_)
        /*0038*/ 	.word	0x0000000a


	//----- nvinfo : EIATTR_FRAME_SIZE
	.align		4
.L_21:
        /*003c*/ 	.byte	0x04, 0x11
        /*003e*/ 	.short	(.L_23 - .L_22)
	.align		4
.L_22:
        /*0040*/ 	.word	index@(_Z9updateetaPfS_)
        /*0044*/ 	.word	0x00000000


	//----- nvinfo : EIATTR_MIN_STACK_SIZE
	.align		4
.L_23:
        /*0048*/ 	.byte	0x04, 0x12
        /*004a*/ 	.short	(.L_25 - .L_24)
	.align		4
.L_24:
        /*004c*/ 	.word	index@(_Z9updateetaPfS_)
        /*0050*/ 	.word	0x00000000


	//----- nvinfo : EIATTR_MIN_STACK_SIZE
	.align		4
.L_25:
        /*0054*/ 	.byte	0x04, 0x12
        /*0056*/ 	.short	(.L_27 - .L_26)
	.align		4
.L_26:
        /*0058*/ 	.word	index@(_Z6calRHSPfS_)
        /*005c*/ 	.word	0x00000000
.L_27:


//--------------------- .nv.compat                --------------------------
	.section	.nv.compat,"",@"SHT_CUDA_COMPAT_INFO"
	.align	4
        /*0000*/ 	.byte	0x02, 0x09, 0x00, 0x00, 0x02, 0x02, 0x01, 0x00, 0x02, 0x05, 0x05, 0x00, 0x03, 0x07, 0x01, 0x01
        /*0010*/ 	.byte	0x02, 0x03, 0x00, 0x00, 0x02, 0x06, 0x01, 0x00, 0x04, 0x0b, 0x08, 0x00, 0x01, 0x00, 0x00, 0x00
        /*0020*/ 	.byte	0x00, 0x00, 0x00, 0x00


//--------------------- .nv.info._Z9updateetaPfS_ --------------------------
	.section	.nv.info._Z9updateetaPfS_,"",@"SHT_CUDA_INFO"
	.sectionflags	@""
	.align	4


	//----- nvinfo : EIATTR_CUDA_API_VERSION
	.align		4
        /*0000*/ 	.byte	0x04, 0x37
        /*0002*/ 	.short	(.L_29 - .L_28)
.L_28:
        /*0004*/ 	.word	0x00000082


	//----- nvinfo : EIATTR_KPARAM_INFO
	.align		4
.L_29:
        /*0008*/ 	.byte	0x04, 0x17
        /*000a*/ 	.short	(.L_31 - .L_30)
.L_30:
        /*000c*/ 	.word	0x00000000
        /*0010*/ 	.short	0x0001
        /*0012*/ 	.short	0x0008
        /*0014*/ 	.byte	0x00, 0xf5, 0x21, 0x00


	//----- nvinfo : EIATTR_KPARAM_INFO
	.align		4
.L_31:
        /*0018*/ 	.byte	0x04, 0x17
        /*001a*/ 	.short	(.L_33 - .L_32)
.L_32:
        /*001c*/ 	.word	0x00000000
        /*0020*/ 	.short	0x0000
        /*0022*/ 	.short	0x0000
        /*0024*/ 	.byte	0x00, 0xf5, 0x21, 0x00


	//----- nvinfo : EIATTR_SPARSE_MMA_MASK
	.align		4
.L_33:
        /*0028*/ 	.byte	0x03, 0x50
        /*002a*/ 	.short	0x0000


	//----- nvinfo : EIATTR_MAXREG_COUNT
	.align		4
        /*002c*/ 	.byte	0x03, 0x1b
        /*002e*/ 	.short	0x00ff


	//----- nvinfo : EIATTR_MERCURY_ISA_VERSION
	.align		4
        /*0030*/ 	.byte	0x03, 0x5f
        /*0032*/ 	.short	0x0101


	//----- nvinfo : EIATTR_VRC_CTA_INIT_COUNT
	.align		4
        /*0034*/ 	.byte	0x02, 0x4a
	.zero		1
	.zero		1


	//----- nvinfo : EIATTR_EXIT_INSTR_OFFSETS
	.align		4
        /*0038*/ 	.byte	0x04, 0x1c
        /*003a*/ 	.short	(.L_35 - .L_34)


	//   ....[0]....
.L_34:
        /*003c*/ 	.word	0x000000a0


	//   ....[1]....
        /*0040*/ 	.word	0x00000150


	//----- nvinfo : EIATTR_CBANK_PARAM_SIZE
	.align		4
.L_35:
        /*0044*/ 	.byte	0x03, 0x19
        /*0046*/ 	.short	0x0010


	//----- nvinfo : EIATTR_PARAM_CBANK
	.align		4
        /*0048*/ 	.byte	0x04, 0x0a
        /*004a*/ 	.short	(.L_37 - .L_36)
	.align		4
.L_36:
        /*004c*/ 	.word	index@(.nv.constant0._Z9updateetaPfS_)
        /*0050*/ 	.short	0x0380
        /*0052*/ 	.short	0x0010


	//----- nvinfo : EIATTR_SW_WAR
	.align		4
.L_37:
        /*0054*/ 	.byte	0x04, 0x36
        /*0056*/ 	.short	(.L_39 - .L_38)
.L_38:
        /*0058*/ 	.word	0x00000008
.L_39:


//--------------------- .nv.info._Z6calRHSPfS_    --------------------------
	.section	.nv.info._Z6calRHSPfS_,"",@"SHT_CUDA_INFO"
	.sectionflags	@""
	.align	4


	//----- nvinfo : EIATTR_CUDA_API_VERSION
	.align		4
        /*0000*/ 	.byte	0x04, 0x37
        /*0002*/ 	.short	(.L_41 - .L_40)
.L_40:
        /*0004*/ 	.word	0x00000082


	//----- nvinfo : EIATTR_KPARAM_INFO
	.align		4
.L_41:
        /*0008*/ 	.byte	0x04, 0x17
        /*000a*/ 	.short	(.L_43 - .L_42)
.L_42:
        /*000c*/ 	.word	0x00000000
        /*0010*/ 	.short	0x0001
        /*0012*/ 	.short	0x0008
        /*0014*/ 	.byte	0x00, 0xf5, 0x21, 0x00


	//----- nvinfo : EIATTR_KPARAM_INFO
	.align		4
.L_43:
        /*0018*/ 	.byte	0x04, 0x17
        /*001a*/ 	.short	(.L_45 - .L_44)
.L_44:
        /*001c*/ 	.word	0x00000000
        /*0020*/ 	.short	0x0000
        /*0022*/ 	.short	0x0000
        /*0024*/ 	.byte	0x00, 0xf5, 0x21, 0x00


	//----- nvinfo : EIATTR_SPARSE_MMA_MASK
	.align		4
.L_45:
        /*0028*/ 	.byte	0x03, 0x50
        /*002a*/ 	.short	0x0000


	//----- nvinfo : EIATTR_MAXREG_COUNT
	.align		4
        /*002c*/ 	.byte	0x03, 0x1b
        /*002e*/ 	.short	0x00ff


	//----- nvinfo : EIATTR_MERCURY_ISA_VERSION
	.align		4
        /*0030*/ 	.byte	0x03, 0x5f
        /*0032*/ 	.short	0x0101


	//----- nvinfo : EIATTR_VRC_CTA_INIT_COUNT
	.align		4
        /*0034*/ 	.byte	0x02, 0x4a
	.zero		1
	.zero		1


	//----- nvinfo : EIATTR_EXIT_INSTR_OFFSETS
	.align		4
        /*0038*/ 	.byte	0x04, 0x1c
        /*003a*/ 	.short	(.L_47 - .L_46)


	//   ....[0]....
.L_46:
        /*003c*/ 	.word	0x000000b0


	//   ....[1]....
        /*0040*/ 	.word	0x000022b0


	//   ....[2]....
        /*0044*/ 	.word	0x00002750


	//----- nvinfo : EIATTR_CRS_STACK_SIZE
	.align		4
.L_47:
        /*0048*/ 	.byte	0x04, 0x1e
        /*004a*/ 	.short	(.L_49 - .L_48)
.L_48:
        /*004c*/ 	.word	0x00000000


	//----- nvinfo : EIATTR_CBANK_PARAM_SIZE
	.align		4
.L_49:
        /*0050*/ 	.byte	0x03, 0x19
        /*0052*/ 	.short	0x0010


	//----- nvinfo : EIATTR_PARAM_CBANK
	.align		4
        /*0054*/ 	.byte	0x04, 0x0a
        /*0056*/ 	.short	(.L_51 - .L_50)
	.align		4
.L_50:
        /*0058*/ 	.word	index@(.nv.constant0._Z6calRHSPfS_)
        /*005c*/ 	.short	0x0380
        /*005e*/ 	.short	0x0010


	//----- nvinfo : EIATTR_SW_WAR
	.align		4
.L_51:
        /*0060*/ 	.byte	0x04, 0x36
        /*0062*/ 	.short	(.L_53 - .L_52)
.L_52:
        /*0064*/ 	.word	0x00000008
.L_53:


//--------------------- .nv.callgraph             --------------------------
	.section	.nv.callgraph,"",@"SHT_CUDA_CALLGRAPH"
	.align	4
	.sectionentsize	8
	.align		4
        /*0000*/ 	.word	0x00000000
	.align		4
        /*0004*/ 	.word	0xffffffff
	.align		4
        /*0008*/ 	.word	0x00000000
	.align		4
        /*000c*/ 	.word	0xfffffffe
	.align		4
        /*0010*/ 	.word	0x00000000
	.align		4
        /*0014*/ 	.word	0xfffffffd
	.align		4
        /*0018*/ 	.word	0x00000000
	.align		4
        /*001c*/ 	.word	0xfffffffc


//--------------------- .nv.constant3             --------------------------
	.section	.nv.constant3,"a",@progbits
	.align	4
.nv.constant3:
	.type		d_Nx,@object
	.size		d_Nx,(d_Ny - d_Nx)
d_Nx:
	.zero		4
	.type		d_Ny,@object
	.size		d_Ny,(d_Nz - d_Ny)
d_Ny:
	.zero		4
	.type		d_Nz,@object
	.size		d_Nz,(d_Norient - d_Nz)
d_Nz:
	.zero		4
	.type		d_Norient,@object
	.size		d_Norient,(d_kxx - d_Norient)
d_Norient:
	.zero		4
	.type		d_kxx,@object
	.size		d_kxx,(d_kyy - d_kxx)
d_kxx:
	.zero		4
	.type		d_kyy,@object
	.size		d_kyy,(d_kzz - d_kyy)
d_kyy:
	.zero		4
	.type		d_kzz,@object
	.size		d_kzz,(d_alpha - d_kzz)
d_kzz:
	.zero		4
	.type		d_alpha,@object
	.size		d_alpha,(d_beta - d_alpha)
d_alpha:
	.zero		4
	.type		d_beta,@object
	.size		d_beta,(d_gamma - d_beta)
d_beta:
	.zero		4
	.type		d_gamma,@object
	.size		d_gamma,(d_dx - d_gamma)
d_gamma:
	.zero		4
	.type		d_dx,@object
	.size		d_dx,(d_dt - d_dx)
d_dx:
	.zero		4
	.type		d_dt,@object
	.size		d_dt,(.L_11 - d_dt)
d_dt:
	.zero		4
.L_11:


//--------------------- .text._Z9updateetaPfS_    --------------------------
	.section	.text._Z9updateetaPfS_,"ax",@progbits
	.align	128
        .global         _Z9updateetaPfS_
        .type           _Z9updateetaPfS_,@function
        .size           _Z9updateetaPfS_,(.L_x_63 - _Z9updateetaPfS_)
        .other          _Z9updateetaPfS_,@"STO_CUDA_ENTRY STV_DEFAULT"
_Z9updateetaPfS_:
.text._Z9updateetaPfS_:
[----:B------:R-:W-:Y:S01]  /*0000*/  LDC R1, c[0x0][0x37c] ;  /* 0x0000df00ff017b82 */ /* 0x000fe20000000800 */
[----:B------:R-:W0:Y:S01]  /*0010*/  S2R R0, SR_TID.X ;  /* 0x0000000000007919 */ /* 0x000e220000002100 */
[----:B------:R-:W1:Y:S06]  /*0020*/  LDCU.128 UR4, c[0x3][URZ] ;  /* 0x00c00000ff0477ac */ /* 0x000e6c0008000c00 */
[----:B------:R-:W0:Y:S08]  /*0030*/  S2UR UR8, SR_CTAID.X ;  /* 0x00000000000879c3 */ /* 0x000e300000002500 */
[----:B------:R-:W0:Y:S01]  /*0040*/  LDC R7, c[0x0][0x360] ;  /* 0x0000d800ff077b82 */ /* 0x000e220000000800 */
[----:B-1----:R-:W-:-:S04]  /*0050*/  UIMAD UR4, UR5, UR4, URZ ;  /* 0x00000004050472a4 */ /* 0x002fc8000f8e02ff */
[----:B------:R-:W-:-:S04]  /*0060*/  UIMAD UR4, UR4, UR6, URZ ;  /* 0x00000006040472a4 */ /* 0x000fc8000f8e02ff */
[----:B------:R-:W-:Y:S01]  /*0070*/  UIMAD UR4, UR4, UR7, URZ ;  /* 0x00000007040472a4 */ /* 0x000fe2000f8e02ff */
[----:B0-----:R-:W-:-:S05]  /*0080*/  IMAD R7, R7, UR8, R0 ;  /* 0x0000000807077c24 */ /* 0x001fca000f8e0200 */
[----:B------:R-:W-:-:S13]  /*0090*/  ISETP.GE.AND P0, PT, R7, UR4, PT ;  /* 0x0000000407007c0c */ /* 0x000fda000bf06270 */
[----:B------:R-:W-:Y:S05]  /*00a0*/  @P0 EXIT ;  /* 0x000000000000094d */ /* 0x000fea0003800000 */
[----:B------:R-:W0:Y:S01]  /*00b0*/  LDC.64 R4, c[0x0][0x388] ;  /* 0x0000e200ff047b82 */ /* 0x000e220000000a00 */
[----:B------:R-:W1:Y:S01]  /*00c0*/  LDCU.64 UR4, c[0x0][0x358] ;  /* 0x00006b00ff0477ac */ /* 0x000e620008000a00 */
[----:B------:R-:W2:Y:S06]  /*00d0*/  LDCU UR6, c[0x3][0x2c] ;  /* 0x00c00580ff0677ac */ /* 0x000eac0008000800 */
[----:B------:R-:W3:Y:S01]  /*00e0*/  LDC.64 R2, c[0x0][0x380] ;  /* 0x0000e000ff027b82 */ /* 0x000ee20000000a00 */
[----:B0-----:R-:W-:-:S06]  /*00f0*/  IMAD.WIDE R4, R7, 0x4, R4 ;  /* 0x0000000407047825 */ /* 0x001fcc00078e0204 */
[----:B-1----:R-:W2:Y:S01]  /*0100*/  LDG.E R5, desc[UR4][R4.64] ;  /* 0x0000000404057981 */ /* 0x002ea2000c1e1900 */
[----:B---3--:R-:W-:-:S05]  /*0110*/  IMAD.WIDE R2, R7, 0x4, R2 ;  /* 0x0000000407027825 */ /* 0x008fca00078e0202 */
[----:B------:R-:W2:Y:S02]  /*0120*/  LDG.E R0, desc[UR4][R2.64] ;  /* 0x0000000402007981 */ /* 0x000ea4000c1e1900 */
[----:B--2---:R-:W-:-:S05]  /*0130*/  FFMA R7, R5, UR6, R0 ;  /* 0x0000000605077c23 */ /* 0x004fca0008000000 */
[----:B------:R-:W-:Y:S01]  /*0140*/  STG.E desc[UR4][R2.64], R7 ;  /* 0x0000000702007986 */ /* 0x000fe2000c101904 */
[----:B------:R-:W-:Y:S05]  /*0150*/  EXIT ;  /* 0x000000000000794d */ /* 0x000fea0003800000 */
.L_x_0:
[----:B------:R-:W-:-:S00]  /*0160*/  BRA `(.L_x_0) ;  /* 0xfffffffc00fc7947 */ /* 0x000fc0000383ffff */
[----:B------:R-:W-:-:S00]  /*0170*/  NOP ;  /* 0x0000000000007918 */ /* 0x000fc00000000000 */
        /* <DEDUP_REMOVED lines=8> */
.L_x_63:


//--------------------- .text._Z6calRHSPfS_       --------------------------
	.section	.text._Z6calRHSPfS_,"ax",@progbits
	.align	128
        .global         _Z6calRHSPfS_
        .type           _Z6calRHSPfS_,@function
        .size           _Z6calRHSPfS_,(.L_x_62 - _Z6calRHSPfS_)
        .other          _Z6calRHSPfS_,@"STO_CUDA_ENTRY STV_DEFAULT"
_Z6calRHSPfS_:
.text._Z6calRHSPfS_:
[----:B------:R-:W-:Y:S01]  /*0000*/  LDC R1, c[0x0][0x37c] ;  /* 0x0000df00ff017b82 */ /* 0x000fe20000000800 */
[----:B------:R-:W0:Y:S07]  /*0010*/  S2R R7, SR_TID.X ;  /* 0x0000000000077919 */ /* 0x000e2e0000002100 */
[----:B------:R-:W1:Y:S08]  /*0020*/  LDC.64 R4, c[0x3][RZ] ;  /* 0x00c00000ff047b82 */ /* 0x000e700000000a00 */
[----:B------:R-:W2:Y:S08]  /*0030*/  LDC.64 R8, c[0x3][0x8] ;  /* 0x00c00200ff087b82 */ /* 0x000eb00000000a00 */
[----:B------:R-:W0:Y:S08]  /*0040*/  S2UR UR4, SR_CTAID.X ;  /* 0x00000000000479c3 */ /* 0x000e300000002500 */
[----:B------:R-:W0:Y:S01]  /*0050*/  LDC R18, c[0x0][0x360] ;  /* 0x0000d800ff127b82 */ /* 0x000e220000000800 */
[----:B-1----:R-:W-:-:S04]  /*0060*/  IMAD R3, R5, R4, RZ ;  /* 0x0000000405037224 */ /* 0x002fc800078e02ff */
[----:B--2---:R-:W-:-:S04]  /*0070*/  IMAD R0, R3, R8, RZ ;  /* 0x0000000803007224 */ /* 0x004fc800078e02ff */
[----:B------:R-:W-:Y:S02]  /*0080*/  IMAD R3, R0, R9, RZ ;  /* 0x0000000900037224 */ /* 0x000fe400078e02ff */
[----:B0-----:R-:W-:-:S05]  /*0090*/  IMAD R18, R18, UR4, R7 ;  /* 0x0000000412127c24 */ /* 0x001fca000f8e0207 */
[----:B------:R-:W-:-:S13]  /*00a0*/  ISETP.GE.AND P0, PT, R18, R3, PT ;  /* 0x000000031200720c */ /* 0x000fda0003f06270 */
[----:B------:R-:W-:Y:S05]  /*00b0*/  @P0 EXIT ;  /* 0x000000000000094d */ /* 0x000fea0003800000 */
[----:B------:R-:W0:Y:S01]  /*00c0*/  LDC.64 R16, c[0x0][0x380] ;  /* 0x0000e000ff107b82 */ /* 0x000e220000000a00 */
[----:B------:R-:W1:Y:S01]  /*00d0*/  LDCU.64 UR8, c[0x0][0x358] ;  /* 0x00006b00ff0877ac */ /* 0x000e620008000a00 */
[----:B0-----:R-:W-:-:S05]  /*00e0*/  IMAD.WIDE R16, R18, 0x4, R16 ;  /* 0x0000000412107825 */ /* 0x001fca00078e0210 */
[----:B-1----:R-:W2:Y:S01]  /*00f0*/  LDG.E R0, desc[UR8][R16.64] ;  /* 0x0000000810007981 */ /* 0x002ea2000c1e1900 */
[----:B------:R-:W-:Y:S01]  /*0100*/  IABS R10, R9 ;  /* 0x00000009000a7213 */ /* 0x000fe20000000000 */
[----:B------:R-:W-:Y:S01]  /*0110*/  BSSY.RECONVERGENT B0, `(.L_x_1) ;  /* 0x0000057000007945 */ /* 0x000fe20003800200 */
[----:B------:R-:W-:Y:S01]  /*0120*/  IABS R6, R18 ;  /* 0x0000001200067213 */ /* 0x000fe20000000000 */
[----:B------:R-:W-:Y:S01]  /*0130*/  UMOV UR5, URZ ;  /* 0x000000ff00057c82 */ /* 0x000fe20008000000 */
[----:B------:R-:W0:Y:S01]  /*0140*/  I2F.RP R4, R10 ;  /* 0x0000000a00047306 */ /* 0x000e220000209400 */
[----:B------:R-:W-:Y:S02]  /*0150*/  IABS R12, R8 ;  /* 0x00000008000c7213 */ /* 0x000fe40000000000 */
[----:B------:R-:W-:-:S05]  /*0160*/  IABS R13, R5 ;  /* 0x00000005000d7213 */ /* 0x000fca0000000000 */
[----:B0-----:R-:W0:Y:S02]  /*0170*/  MUFU.RCP R4, R4 ;  /* 0x0000000400047308 */ /* 0x001e240000001000 */
[----:B0-----:R-:W-:Y:S01]  /*0180*/  VIADD R2, R4, 0xffffffe ;  /* 0x0ffffffe04027836 */ /* 0x001fe20000000000 */
[----:B------:R-:W-:-:S05]  /*0190*/  LOP3.LUT R4, R18, R9, RZ, 0x3c, !PT ;  /* 0x0000000912047212 */ /* 0x000fca00078e3cff */
[----:B------:R0:W1:Y:S01]  /*01a0*/  F2I.FTZ.U32.TRUNC.NTZ R3, R2 ;  /* 0x0000000200037305 */ /* 0x000062000021f000 */
[----:B------:R-:W-:Y:S01]  /*01b0*/  ISETP.GE.AND P2, PT, R4, RZ, PT ;  /* 0x000000ff0400720c */ /* 0x000fe20003f46270 */
[----:B0-----:R-:W-:Y:S02]  /*01c0*/  IMAD.MOV.U32 R2, RZ, RZ, RZ ;  /* 0x000000ffff027224 */ /* 0x001fe400078e00ff */
[----:B-1----:R-:W-:-:S04]  /*01d0*/  IMAD.MOV R7, RZ, RZ, -R3 ;  /* 0x000000ffff077224 */ /* 0x002fc800078e0a03 */
[----:B------:R-:W-:-:S04]  /*01e0*/  IMAD R7, R7, R10, RZ ;  /* 0x0000000a07077224 */ /* 0x000fc800078e02ff */
[----:B------:R-:W-:-:S04]  /*01f0*/  IMAD.HI.U32 R3, R3, R7, R2 ;  /* 0x0000000703037227 */ /* 0x000fc800078e0002 */
[----:B------:R-:W-:Y:S02]  /*0200*/  IMAD.MOV.U32 R7, RZ, RZ, R6 ;  /* 0x000000ffff077224 */ /* 0x000fe400078e0006 */
[----:B------:R-:W0:Y:S02]  /*0210*/  I2F.RP R6, R12 ;  /* 0x0000000c00067306 */ /* 0x000e240000209400 */
[----:B------:R-:W-:-:S04]  /*0220*/  IMAD.HI.U32 R2, R3, R7, RZ ;  /* 0x0000000703027227 */ /* 0x000fc800078e00ff */
[----:B------:R-:W-:-:S04]  /*0230*/  IMAD.MOV R3, RZ, RZ, -R2 ;  /* 0x000000ffff037224 */ /* 0x000fc800078e0a02 */
[----:B------:R-:W-:-:S05]  /*0240*/  IMAD R3, R10, R3, R7 ;  /* 0x000000030a037224 */ /* 0x000fca00078e0207 */
[----:B------:R-:W-:Y:S01]  /*0250*/  ISETP.GT.U32.AND P1, PT, R10, R3, PT ;  /* 0x000000030a00720c */ /* 0x000fe20003f24070 */
[----:B0-----:R-:W0:-:S12]  /*0260*/  MUFU.RCP R6, R6 ;  /* 0x0000000600067308 */ /* 0x001e180000001000 */
[----:B------:R-:W-:Y:S02]  /*0270*/  @!P1 IMAD.IADD R3, R3, 0x1, -R10 ;  /* 0x0000000103039824 */ /* 0x000fe400078e0a0a */
[----:B------:R-:W-:Y:S01]  /*0280*/  @!P1 VIADD R2, R2, 0x1 ;  /* 0x0000000102029836 */ /* 0x000fe20000000000 */
[----:B------:R-:W-:Y:S02]  /*0290*/  ISETP.NE.AND P1, PT, R9, RZ, PT ;  /* 0x000000ff0900720c */ /* 0x000fe40003f25270 */
[----:B------:R-:W-:Y:S01]  /*02a0*/  ISETP.GE.U32.AND P0, PT, R3, R10, PT ;  /* 0x0000000a0300720c */ /* 0x000fe20003f06070 */
[----:B0-----:R-:W-:Y:S02]  /*02b0*/  VIADD R7, R6, 0xffffffe ;  /* 0x0ffffffe06077836 */ /* 0x001fe40000000000 */
[----:B------:R-:W0:Y:S08]  /*02c0*/  I2F.RP R6, R13 ;  /* 0x0000000d00067306 */ /* 0x000e300000209400 */
[----:B------:R-:W1:Y:S02]  /*02d0*/  F2I.FTZ.U32.TRUNC.NTZ R3, R7 ;  /* 0x0000000700037305 */ /* 0x000e64000021f000 */
[----:B------:R-:W-:-:S04]  /*02e0*/  @P0 VIADD R2, R2, 0x1 ;  /* 0x0000000102020836 */ /* 0x000fc80000000000 */
[----:B------:R-:W-:Y:S02]  /*02f0*/  IMAD.MOV.U32 R19, RZ, RZ, R2 ;  /* 0x000000ffff137224 */ /* 0x000fe400078e0002 */
[----:B------:R-:W-:Y:S01]  /*0300*/  IMAD.MOV.U32 R2, RZ, RZ, RZ ;  /* 0x000000ffff027224 */ /* 0x000fe200078e00ff */
[----:B0-----:R-:W0:Y:S02]  /*0310*/  MUFU.RCP R6, R6 ;  /* 0x0000000600067308 */ /* 0x001e240000001000 */
[----:B------:R-:W-:Y:S02]  /*0320*/  @!P2 IADD3 R19, PT, PT, -R19, RZ, RZ ;  /* 0x000000ff1313a210 */ /* 0x000fe40007ffe1ff */
[----:B------:R-:W-:Y:S01]  /*0330*/  @!P1 LOP3.LUT R19, RZ, R9, RZ, 0x33, !PT ;  /* 0x00000009ff139212 */ /* 0x000fe200078e33ff */
[----:B-1----:R-:W-:-:S03]  /*0340*/  IMAD.MOV R11, RZ, RZ, -R3 ;  /* 0x000000ffff0b7224 */ /* 0x002fc600078e0a03 */
[----:B------:R-:W-:Y:S01]  /*0350*/  IABS R4, R19 ;  /* 0x0000001300047213 */ /* 0x000fe20000000000 */
[----:B------:R-:W-:-:S04]  /*0360*/  IMAD R7, R11, R12, RZ ;  /* 0x0000000c0b077224 */ /* 0x000fc800078e02ff */
[----:B------:R-:W-:-:S04]  /*0370*/  IMAD.HI.U32 R2, R3, R7, R2 ;  /* 0x0000000703027227 */ /* 0x000fc800078e0002 */
[----:B------:R-:W-:Y:S02]  /*0380*/  IMAD.MOV.U32 R3, RZ, RZ, R4 ;  /* 0x000000ffff037224 */ /* 0x000fe400078e0004 */
[----:B0-----:R-:W-:Y:S02]  /*0390*/  VIADD R7, R6, 0xffffffe ;  /* 0x0ffffffe06077836 */ /* 0x001fe40000000000 */
[----:B------:R-:W-:-:S04]  /*03a0*/  IMAD.HI.U32 R2, R2, R3, RZ ;  /* 0x0000000302027227 */ /* 0x000fc800078e00ff */
[----:B------:R-:W-:-:S04]  /*03b0*/  IMAD.MOV R4, RZ, RZ, -R2 ;  /* 0x000000ffff047224 */ /* 0x000fc800078e0a02 */
[----:B------:R-:W-:Y:S01]  /*03c0*/  IMAD R3, R12, R4, R3 ;  /* 0x000000040c037224 */ /* 0x000fe200078e0203 */
[----:B------:R-:W-:-:S04]  /*03d0*/  LOP3.LUT R4, R19, R8, RZ, 0x3c, !PT ;  /* 0x0000000813047212 */ /* 0x000fc800078e3cff */
[----:B------:R-:W-:Y:S02]  /*03e0*/  ISETP.GT.U32.AND P1, PT, R12, R3, PT ;  /* 0x000000030c00720c */ /* 0x000fe40003f24070 */
[----:B------:R-:W-:-:S11]  /*03f0*/  ISETP.GE.AND P2, PT, R4, RZ, PT ;  /* 0x000000ff0400720c */ /* 0x000fd60003f46270 */
[----:B------:R-:W-:Y:S02]  /*0400*/  @!P1 IMAD.IADD R3, R3, 0x1, -R12 ;  /* 0x0000000103039824 */ /* 0x000fe400078e0a0c */
[----:B------:R-:W-:Y:S01]  /*0410*/  @!P1 VIADD R2, R2, 0x1 ;  /* 0x0000000102029836 */ /* 0x000fe20000000000 */
[----:B------:R-:W-:Y:S02]  /*0420*/  ISETP.NE.AND P1, PT, R8, RZ, PT ;  /* 0x000000ff0800720c */ /* 0x000fe40003f25270 */
[----:B------:R-:W-:Y:S02]  /*0430*/  ISETP.GE.U32.AND P0, PT, R3, R12, PT ;  /* 0x0000000c0300720c */ /* 0x000fe40003f06070 */
[----:B------:R-:W0:Y:S11]  /*0440*/  F2I.FTZ.U32.TRUNC.NTZ R3, R7 ;  /* 0x0000000700037305 */ /* 0x000e36000021f000 */
[----:B------:R-:W-:-:S04]  /*0450*/  @P0 VIADD R2, R2, 0x1 ;  /* 0x0000000102020836 */ /* 0x000fc80000000000 */
[----:B------:R-:W-:Y:S02]  /*0460*/  IMAD.MOV.U32 R10, RZ, RZ, R2 ;  /* 0x000000ffff0a7224 */ /* 0x000fe400078e0002 */
[----:B0-----:R-:W-:Y:S02]  /*0470*/  IMAD.MOV R2, RZ, RZ, -R3 ;  /* 0x000000ffff027224 */ /* 0x001fe400078e0a03 */
[----:B------:R-:W-:Y:S01]  /*0480*/  @!P2 IMAD.MOV R10, RZ, RZ, -R10 ;  /* 0x000000ffff0aa224 */ /* 0x000fe200078e0a0a */
[----:B------:R-:W-:Y:S01]  /*0490*/  @!P1 LOP3.LUT R10, RZ, R8, RZ, 0x33, !PT ;  /* 0x00000008ff0a9212 */ /* 0x000fe200078e33ff */
[----:B------:R-:W-:Y:S02]  /*04a0*/  IMAD R7, R2, R13, RZ ;  /* 0x0000000d02077224 */ /* 0x000fe400078e02ff */
[----:B------:R-:W-:Y:S01]  /*04b0*/  HFMA2 R2, -RZ, RZ, 0, 0 ;  /* 0x00000000ff027431 */ /* 0x000fe200000001ff */
[----:B------:R-:W-:-:S04]  /*04c0*/  IABS R4, R10 ;  /* 0x0000000a00047213 */ /* 0x000fc80000000000 */
[----:B------:R-:W-:-:S04]  /*04d0*/  IMAD.HI.U32 R2, R3, R7, R2 ;  /* 0x0000000703027227 */ /* 0x000fc800078e0002 */
[----:B------:R-:W-:Y:S01]  /*04e0*/  IMAD.MOV.U32 R3, RZ, RZ, R4 ;  /* 0x000000ffff037224 */ /* 0x000fe200078e0004 */
[----:B------:R-:W-:Y:S01]  /*04f0*/  LOP3.LUT R4, R10, R5, RZ, 0x3c, !PT ;  /* 0x000000050a047212 */ /* 0x000fe200078e3cff */
[----:B------:R-:W-:Y:S02]  /*0500*/  IMAD.MOV R7, RZ, RZ, -R10 ;  /* 0x000000ffff077224 */ /* 0x000fe400078e0a0a */
[----:B------:R-:W-:Y:S01]  /*0510*/  IMAD.HI.U32 R11, R2, R3, RZ ;  /* 0x00000003020b7227 */ /* 0x000fe200078e00ff */
[----:B------:R-:W-:-:S03]  /*0520*/  ISETP.GE.AND P2, PT, R4, RZ, PT ;  /* 0x000000ff0400720c */ /* 0x000fc60003f46270 */
[----:B------:R-:W-:Y:S02]  /*0530*/  IMAD.MOV R2, RZ, RZ, -R11 ;  /* 0x000000ffff027224 */ /* 0x000fe400078e0a0b */
[----:B------:R-:W-:Y:S02]  /*0540*/  IMAD.MOV R4, RZ, RZ, -R19 ;  /* 0x000000ffff047224 */ /* 0x000fe400078e0a13 */
[----:B------:R-:W-:Y:S02]  /*0550*/  IMAD R2, R13, R2, R3 ;  /* 0x000000020d027224 */ /* 0x000fe400078e0203 */
[----:B------:R-:W-:Y:S01]  /*0560*/  IMAD R8, R8, R7, R19 ;  /* 0x0000000708087224 */ /* 0x000fe200078e0213 */
[----:B------:R-:W-:Y:S01]  /*0570*/  MOV R7, 0x40080000 ;  /* 0x4008000000077802 */ /* 0x000fe20000000f00 */
[----:B------:R-:W-:Y:S01]  /*0580*/  IMAD R9, R9, R4, R18 ;  /* 0x0000000409097224 */ /* 0x000fe200078e0212 */
[----:B------:R-:W-:-:S13]  /*0590*/  ISETP.GT.U32.AND P1, PT, R13, R2, PT ;  /* 0x000000020d00720c */ /* 0x000fda0003f24070 */
[----:B------:R-:W-:Y:S02]  /*05a0*/  @!P1 IMAD.IADD R2, R2, 0x1, -R13 ;  /* 0x0000000102029824 */ /* 0x000fe400078e0a0d */
[----:B------:R-:W-:Y:S01]  /*05b0*/  @!P1 VIADD R11, R11, 0x1 ;  /* 0x000000010b0b9836 */ /* 0x000fe20000000000 */
[----:B------:R-:W-:Y:S02]  /*05c0*/  ISETP.NE.AND P1, PT, R5, RZ, PT ;  /* 0x000000ff0500720c */ /* 0x000fe40003f25270 */
[----:B------:R-:W-:-:S13]  /*05d0*/  ISETP.GE.U32.AND P0, PT, R2, R13, PT ;  /* 0x0000000d0200720c */ /* 0x000fda0003f06070 */
[----:B------:R-:W-:-:S04]  /*05e0*/  @P0 VIADD R11, R11, 0x1 ;  /* 0x000000010b0b0836 */ /* 0x000fc80000000000 */
[----:B------:R-:W-:Y:S01]  /*05f0*/  @!P2 IMAD.MOV R11, RZ, RZ, -R11 ;  /* 0x000000ffff0ba224 */ /* 0x000fe200078e0a0b */
[----:B------:R-:W-:-:S05]  /*0600*/  @!P1 LOP3.LUT R11, RZ, R5, RZ, 0x33, !PT ;  /* 0x00000005ff0b9212 */ /* 0x000fca00078e33ff */
[----:B------:R-:W-:-:S04]  /*0610*/  IMAD.MOV R6, RZ, RZ, -R11 ;  /* 0x000000ffff067224 */ /* 0x000fc800078e0a0b */
[----:B------:R-:W-:Y:S01]  /*0620*/  IMAD R6, R5, R6, R10 ;  /* 0x0000000605067224 */ /* 0x000fe200078e020a */
[----:B------:R-:W-:Y:S01]  /*0630*/  MOV R10, 0x680 ;  /* 0x00000680000a7802 */ /* 0x000fe20000000f00 */
[----:B--2---:R-:W0:Y:S02]  /*0640*/  F2F.F64.F32 R2, R0 ;  /* 0x0000000000027310 */ /* 0x004e240000201800 */
[----:B0-----:R-:W-:-:S10]  /*0650*/  DADD R14, -RZ, |R2| ;  /* 0x00000000ff0e7229 */ /* 0x001fd40000000502 */
[----:B------:R-:W-:-:S07]  /*0660*/  IMAD.MOV.U32 R24, RZ, RZ, R14 ;  /* 0x000000ffff187224 */ /* 0x000fce00078e000e */
[----:B------:R-:W-:Y:S05]  /*0670*/  CALL.REL.NOINC `($_Z6calRHSPfS_$__internal_accurate_pow) ;  /* 0x0000002400b47944 */ /* 0x000fea0003c00000 */
[----:B------:R-:W-:Y:S05]  /*0680*/  BSYNC.RECONVERGENT B0 ;  /* 0x0000000000007941 */ /* 0x000fea0003800200 */
.L_x_1:
[----:B------:R-:W-:Y:S01]  /*0690*/  DADD R4, R2, 3 ;  /* 0x4008000002047429 */ /* 0x000fe20000000000 */
[----:B------:R-:W0:Y:S01]  /*06a0*/  LDCU UR4, c[0x3][0x1c] ;  /* 0x00c00380ff0477ac */ /* 0x000e220008000800 */
[----:B------:R-:W-:Y:S01]  /*06b0*/  IMAD.MOV.U32 R13, RZ, RZ, R15 ;  /* 0x000000ffff0d7224 */ /* 0x000fe200078e000f */
[----:B------:R-:W-:Y:S01]  /*06c0*/  FSETP.NEU.AND P1, PT, R0, RZ, PT ;  /* 0x000000ff0000720b */ /* 0x000fe20003f2d000 */
[----:B------:R-:W-:Y:S01]  /*06d0*/  BSSY.RECONVERGENT B0, `(.L_x_2) ;  /* 0x0000012000007945 */ /* 0x000fe20003800200 */
[----:B------:R-:W-:-:S03]  /*06e0*/  ISETP.GE.AND P0, PT, R3, RZ, PT ;  /* 0x000000ff0300720c */ /* 0x000fc60003f06270 */
[----:B------:R-:W-:Y:S02]  /*06f0*/  DADD R20, -RZ, -R12 ;  /* 0x00000000ff147229 */ /* 0x000fe4000000090c */
[----:B------:R-:W-:-:S04]  /*0700*/  LOP3.LUT R4, R5, 0x7ff00000, RZ, 0xc0, !PT ;  /* 0x7ff0000005047812 */ /* 0x000fc800078ec0ff */
[----:B------:R-:W-:-:S04]  /*0710*/  ISETP.NE.AND P2, PT, R4, 0x7ff00000, PT ;  /* 0x7ff000000400780c */ /* 0x000fc80003f45270 */
[----:B------:R-:W-:Y:S01]  /*0720*/  FSEL R12, R20, R12, !P0 ;  /* 0x0000000c140c7208 */ /* 0x000fe20004000000 */
[----:B0-----:R-:W-:Y:S01]  /*0730*/  FMUL R4, R0, UR4 ;  /* 0x0000000400047c20 */ /* 0x001fe20008400000 */
[----:B------:R-:W-:Y:S01]  /*0740*/  FSEL R13, R21, R15, !P0 ;  /* 0x0000000f150d7208 */ /* 0x000fe20004000000 */
[----:B------:R-:W-:Y:S02]  /*0750*/  @!P1 IMAD.MOV.U32 R12, RZ, RZ, RZ ;  /* 0x000000ffff0c9224 */ /* 0x000fe400078e00ff */
[----:B------:R-:W-:-:S04]  /*0760*/  @!P1 IMAD.MOV.U32 R13, RZ, RZ, R3 ;  /* 0x000000ffff0d9224 */ /* 0x000fc800078e0003 */
[----:B------:R-:W-:Y:S05]  /*0770*/  @P2 BRA `(.L_x_3) ;  /* 0x00000000001c2947 */ /* 0x000fea0003800000 */
[----:B------:R-:W-:-:S13]  /*0780*/  FSETP.NAN.AND P1, PT, R0, R0, PT ;  /* 0x000000000000720b */ /* 0x000fda0003f28000 */
[----:B------:R-:W-:Y:S01]  /*0790*/  @P1 DADD R12, R2, 3 ;  /* 0x40080000020c1429 */ /* 0x000fe20000000000 */
[----:B------:R-:W-:Y:S10]  /*07a0*/  @P1 BRA `(.L_x_3) ;  /* 0x0000000000101947 */ /* 0x000ff40003800000 */
[----:B------:R-:W-:-:S14]  /*07b0*/  DSETP.NEU.AND P1, PT, |R2|, +INF , PT ;  /* 0x7ff000000200742a */ /* 0x000fdc0003f2d200 */
[----:B------:R-:W-:Y:S02]  /*07c0*/  @!P1 IMAD.MOV.U32 R2, RZ, RZ, -0x100000 ;  /* 0xfff00000ff029424 */ /* 0x000fe400078e00ff */
[----:B------:R-:W-:-:S03]  /*07d0*/  @!P1 IMAD.MOV.U32 R12, RZ, RZ, RZ ;  /* 0x000000ffff0c9224 */ /* 0x000fc600078e00ff */
[----:B------:R-:W-:-:S07]  /*07e0*/  @!P1 SEL R13, R2, 0x7ff00000, !P0 ;  /* 0x7ff00000020d9807 */ /* 0x000fce0004000000 */
.L_x_3:
[----:B------:R-:W-:Y:S05]  /*07f0*/  BSYNC.RECONVERGENT B0 ;  /* 0x0000000000007941 */ /* 0x000fea0003800200 */
.L_x_2:
[----:B------:R-:W0:Y:S01]  /*0800*/  LDCU UR4, c[0x3][0x20] ;  /* 0x00c00400ff0477ac */ /* 0x000e220008000800 */
[----:B------:R-:W-:Y:S01]  /*0810*/  F2F.F64.F32 R4, R4 ;  /* 0x0000000400047310 */ /* 0x000fe20000201800 */
[----:B------:R-:W-:Y:S01]  /*0820*/  FSETP.NEU.AND P0, PT, R0, 1, PT ;  /* 0x3f8000000000780b */ /* 0x000fe20003f0d000 */
[----:B------:R-:W1:Y:S03]  /*0830*/  LDC.64 R14, c[0x0][0x388] ;  /* 0x0000e200ff0e7b82 */ /* 0x000e660000000a00 */
[----:B------:R-:W-:Y:S02]  /*0840*/  FSEL R12, R12, RZ, P0 ;  /* 0x000000ff0c0c7208 */ /* 0x000fe40000000000 */
[----:B------:R-:W-:Y:S01]  /*0850*/  FSEL R13, R13, 1.875, P0 ;  /* 0x3ff000000d0d7808 */ /* 0x000fe20000000000 */
[----:B0-----:R-:W0:Y:S01]  /*0860*/  F2F.F64.F32 R2, UR4 ;  /* 0x0000000400027d10 */ /* 0x001e220008201800 */
[----:B------:R-:W2:Y:S01]  /*0870*/  LDCU UR4, c[0x3][0xc] ;  /* 0x00c00180ff0477ac */ /* 0x000ea20008000800 */
[----:B-1----:R-:W-:-:S03]  /*0880*/  IMAD.WIDE R18, R18, 0x4, R14 ;  /* 0x0000000412127825 */ /* 0x002fc600078e020e */
[----:B0-----:R-:W-:Y:S01]  /*0890*/  DFMA R2, R2, -R12, R4 ;  /* 0x8000000c0202722b */ /* 0x001fe20000000004 */
[----:B--2---:R-:W-:-:S05]  /*08a0*/  UISETP.GE.AND UP0, UPT, UR4, 0x1, UPT ;  /* 0x000000010400788c */ /* 0x004fca000bf06270 */
[----:B------:R-:W0:Y:S02]  /*08b0*/  F2F.F32.F64 R5, R2 ;  /* 0x0000000200057310 */ /* 0x000e240000301000 */
[----:B0-----:R0:W-:Y:S02]  /*08c0*/  STG.E desc[UR8][R18.64], R5 ;  /* 0x0000000512007986 */ /* 0x0011e4000c101908 */
[----:B------:R-:W-:Y:S05]  /*08d0*/  BRA.U !UP0, `(.L_x_4) ;  /* 0x0000000d08b47547 */ /* 0x000fea000b800000 */
[----:B------:R-:W1:Y:S01]  /*08e0*/  LDCU UR6, c[0x3][0x4] ;  /* 0x00c00080ff0677ac */ /* 0x000e620008000800 */
[----:B------:R-:W2:Y:S01]  /*08f0*/  LDC R4, c[0x3][0x24] ;  /* 0x00c00900ff047b82 */ /* 0x000ea20000000800 */
[----:B------:R-:W3:Y:S01]  /*0900*/  LDCU UR7, c[0x3][0x8] ;  /* 0x00c00100ff0777ac */ /* 0x000ee20008000800 */
[----:B------:R-:W-:Y:S01]  /*0910*/  UISETP.GE.U32.AND UP0, UPT, UR4, 0x4, UPT ;  /* 0x000000040400788c */ /* 0x000fe2000bf06070 */
[----:B-1----:R-:W-:Y:S01]  /*0920*/  IMAD R3, R11, UR6, R6 ;  /* 0x000000060b037c24 */ /* 0x002fe2000f8e0206 */
[----:B------:R-:W-:-:S03]  /*0930*/  ULOP3.LUT UR6, UR4, 0x3, URZ, 0xc0, !UPT ;  /* 0x0000000304067892 */ /* 0x000fc6000f8ec0ff */
[----:B---3--:R-:W-:Y:S02]  /*0940*/  IMAD R3, R3, UR7, R8 ;  /* 0x0000000703037c24 */ /* 0x008fe4000f8e0208 */
[----:B--2---:R-:W-:Y:S02]  /*0950*/  FADD R4, R4, R4 ;  /* 0x0000000404047221 */ /* 0x004fe40000000000 */
[----:B------:R-:W-:Y:S01]  /*0960*/  IMAD R3, R3, UR4, RZ ;  /* 0x0000000403037c24 */ /* 0x000fe2000f8e02ff */
[----:B------:R-:W-:Y:S01]  /*0970*/  UMOV UR4, URZ ;  /* 0x000000ff00047c82 */ /* 0x000fe20008000000 */
[----:B------:R-:W-:Y:S05]  /*0980*/  BRA.U !UP0, `(.L_x_5) ;  /* 0x0000000908b87547 */ /* 0x000fea000b800000 */
[----:B------:R-:W1:Y:S01]  /*0990*/  LDC.64 R20, c[0x0][0x380] ;  /* 0x0000e000ff147b82 */ /* 0x000e620000000a00 */
[----:B------:R-:W-:Y:S01]  /*09a0*/  IMAD.MOV R2, RZ, RZ, -R9 ;  /* 0x000000ffff027224 */ /* 0x000fe200078e0a09 */
[----:B------:R-:W2:Y:S01]  /*09b0*/  LDCU UR14, c[0x3][0xc] ;  /* 0x00c00180ff0e77ac */ /* 0x000ea20008000800 */
[----:B------:R-:W-:Y:S01]  /*09c0*/  IMAD.MOV.U32 R0, RZ, RZ, R3 ;  /* 0x000000ffff007224 */ /* 0x000fe200078e0003 */
[----:B------:R-:W-:-:S06]  /*09d0*/  UMOV UR4, URZ ;  /* 0x000000ff00047c82 */ /* 0x000fcc0008000000 */
.L_x_29:
[----:B------:R-:W-:Y:S01]  /*09e0*/  ISETP.NE.AND P0, PT, R2, RZ, PT ;  /* 0x000000ff0200720c */ /* 0x000fe20003f05270 */
[----:B------:R-:W-:Y:S01]  /*09f0*/  BSSY.RECONVERGENT B0, `(.L_x_6) ;  /* 0x0000025000007945 */ /* 0x000fe20003800200 */
[----:B-1----:R-:W-:-:S11]  /*0a00*/  IMAD.WIDE R22, R0, 0x4, R20 ;  /* 0x0000000400167825 */ /* 0x002fd600078e0214 */
[----:B--234-:R-:W-:Y:S05]  /*0a10*/  @!P0 BRA `(.L_x_7) ;  /* 0x0000000000888947 */ /* 0x01cfea0003800000 */
[----:B------:R-:W3:Y:S04]  /*0a20*/  LDG.E R13, desc[UR8][R22.64] ;  /* 0x00000008160d7981 */ /* 0x000ee8000c1e1900 */
[----:B------:R-:W4:Y:S01]  /*0a30*/  LDG.E R25, desc[UR8][R16.64] ;  /* 0x0000000810197981 */ /* 0x000f22000c1e1900 */
[----:B------:R-:W-:Y:S01]  /*0a40*/  BSSY.RECONVERGENT B1, `(.L_x_8) ;  /* 0x0000008000017945 */ /* 0x000fe20003800200 */
[----:B------:R-:W-:Y:S01]  /*0a50*/  IMAD.MOV.U32 R7, RZ, RZ, 0x40000000 ;  /* 0x40000000ff077424 */ /* 0x000fe200078e00ff */
[----:B------:R-:W-:Y:S01]  /*0a60*/  MOV R10, 0xac0 ;  /* 0x00000ac0000a7802 */ /* 0x000fe20000000f00 */
[----:B---3--:R-:W1:Y:S02]  /*0a70*/  F2F.F64.F32 R40, R13 ;  /* 0x0000000d00287310 */ /* 0x008e640000201800 */
[----:B-1----:R-:W-:-:S10]  /*0a80*/  DADD R14, -RZ, |R40| ;  /* 0x00000000ff0e7229 */ /* 0x002fd40000000528 */
[----:B------:R-:W-:Y:S02]  /*0a90*/  IMAD.MOV.U32 R24, RZ, RZ, R14 ;  /* 0x000000ffff187224 */ /* 0x000fe400078e000e */
[----:B----4-:R-:W-:-:S07]  /*0aa0*/  FMUL R14, R4, R25 ;  /* 0x00000019040e7220 */ /* 0x010fce0000400000 */
[----:B0-2---:R-:W-:Y:S05]  /*0ab0*/  CALL.REL.NOINC `($_Z6calRHSPfS_$__internal_accurate_pow) ;  /* 0x0000002000a47944 */ /* 0x005fea0003c00000 */
[----:B------:R-:W-:Y:S05]  /*0ac0*/  BSYNC.RECONVERGENT B1 ;  /* 0x0000000000017941 */ /* 0x000fea0003800200 */
.L_x_8:
[----:B------:R-:W-:Y:S01]  /*0ad0*/  DADD R24, R40, 2 ;  /* 0x4000000028187429 */ /* 0x000fe20000000000 */
[----:B------:R0:W1:Y:S01]  /*0ae0*/  F2F.F64.F32 R26, R14 ;  /* 0x0000000e001a7310 */ /* 0x0000620000201800 */
[C---:B------:R-:W-:Y:S01]  /*0af0*/  FSETP.NEU.AND P0, PT, R13.reuse, RZ, PT ;  /* 0x000000ff0d00720b */ /* 0x040fe20003f0d000 */
[----:B------:R-:W-:Y:S01]  /*0b00*/  BSSY.RECONVERGENT B1, `(.L_x_9) ;  /* 0x000000e000017945 */ /* 0x000fe20003800200 */
[----:B------:R-:W-:-:S05]  /*0b10*/  FSETP.NEU.AND P2, PT, R13, 1, PT ;  /* 0x3f8000000d00780b */ /* 0x000fca0003f4d000 */
[----:B------:R0:W2:Y:S01]  /*0b20*/  F2F.F64.F32 R28, R5 ;  /* 0x00000005001c7310 */ /* 0x0000a20000201800 */
[----:B------:R-:W-:Y:S02]  /*0b30*/  LOP3.LUT R24, R25, 0x7ff00000, RZ, 0xc0, !PT ;  /* 0x7ff0000019187812 */ /* 0x000fe400078ec0ff */
[----:B------:R-:W-:Y:S02]  /*0b40*/  FSEL R25, R15, RZ, P0 ;  /* 0x000000ff0f197208 */ /* 0x000fe40000000000 */
[----:B------:R-:W-:Y:S02]  /*0b50*/  ISETP.NE.AND P1, PT, R24, 0x7ff00000, PT ;  /* 0x7ff000001800780c */ /* 0x000fe40003f25270 */
[----:B------:R-:W-:-:S11]  /*0b60*/  FSEL R24, R12, RZ, P0 ;  /* 0x000000ff0c187208 */ /* 0x000fd60000000000 */
[----:B012---:R-:W-:Y:S05]  /*0b70*/  @P1 BRA `(.L_x_10) ;  /* 0x0000000000181947 */ /* 0x007fea0003800000 */
[----:B------:R-:W-:-:S13]  /*0b80*/  FSETP.NAN.AND P0, PT, R13, R13, PT ;  /* 0x0000000d0d00720b */ /* 0x000fda0003f08000 */
[----:B------:R-:W-:Y:S01]  /*0b90*/  @P0 DADD R24, R40, 2 ;  /* 0x4000000028180429 */ /* 0x000fe20000000000 */
[----:B------:R-:W-:Y:S10]  /*0ba0*/  @P0 BRA `(.L_x_10) ;  /* 0x00000000000c0947 */ /* 0x000ff40003800000 */
[----:B------:R-:W-:-:S14]  /*0bb0*/  DSETP.NEU.AND P0, PT, |R40|, +INF , PT ;  /* 0x7ff000002800742a */ /* 0x000fdc0003f0d200 */
[----:B------:R-:W-:Y:S01]  /*0bc0*/  @!P0 IMAD.MOV.U32 R24, RZ, RZ, 0x0 ;  /* 0x00000000ff188424 */ /* 0x000fe200078e00ff */
[----:B------:R-:W-:-:S07]  /*0bd0*/  @!P0 MOV R25, 0x7ff00000 ;  /* 0x7ff0000000198802 */ /* 0x000fce0000000f00 */
.L_x_10:
[----:B------:R-:W-:Y:S05]  /*0be0*/  BSYNC.RECONVERGENT B1 ;  /* 0x0000000000017941 */ /* 0x000fea0003800200 */
.L_x_9:
[----:B------:R-:W-:Y:S02]  /*0bf0*/  FSEL R12, R24, RZ, P2 ;  /* 0x000000ff180c7208 */ /* 0x000fe40001000000 */
[----:B------:R-:W-:-:S06]  /*0c00*/  FSEL R13, R25, 1.875, P2 ;  /* 0x3ff00000190d7808 */ /* 0x000fcc0001000000 */
[----:B------:R-:W-:-:S06]  /*0c10*/  DFMA R26, R26, -R12, R28 ;  /* 0x8000000c1a1a722b */ /* 0x000fcc000000001c */
[----:B------:R-:W0:Y:S02]  /*0c20*/  F2F.F32.F64 R5, R26 ;  /* 0x0000001a00057310 */ /* 0x000e240000301000 */
[----:B0-----:R1:W-:Y:S03]  /*0c30*/  STG.E desc[UR8][R18.64], R5 ;  /* 0x0000000512007986 */ /* 0x0013e6000c101908 */
.L_x_7:
[----:B--2---:R-:W-:Y:S05]  /*0c40*/  BSYNC.RECONVERGENT B0 ;  /* 0x0000000000007941 */ /* 0x004fea0003800200 */
.L_x_6:
[----:B------:R-:W-:Y:S01]  /*0c50*/  UIADD3 UR7, UPT, UPT, UR4, 0x1, URZ ;  /* 0x0000000104077890 */ /* 0x000fe2000fffe0ff */
[----:B------:R-:W-:Y:S05]  /*0c60*/  BSSY.RECONVERGENT B0, `(.L_x_11) ;  /* 0x0000027000007945 */ /* 0x000fea0003800200 */
[----:B------:R-:W-:-:S13]  /*0c70*/  ISETP.NE.AND P0, PT, R9, UR7, PT ;  /* 0x0000000709007c0c */ /* 0x000fda000bf05270 */
[----:B------:R-:W-:Y:S05]  /*0c80*/  @!P0 BRA `(.L_x_12) ;  /* 0x0000000000908947 */ /* 0x000fea0003800000 */
[----:B------:R-:W2:Y:S04]  /*0c90*/  LDG.E R13, desc[UR8][R22.64+0x4] ;  /* 0x00000408160d7981 */ /* 0x000ea8000c1e1900 */
[----:B------:R-:W3:Y:S01]  /*0ca0*/  LDG.E R25, desc[UR8][R16.64] ;  /* 0x0000000810197981 */ /* 0x000ee2000c1e1900 */
[----:B------:R-:W-:Y:S01]  /*0cb0*/  BSSY.RECONVERGENT B1, `(.L_x_13) ;  /* 0x0000008000017945 */ /* 0x000fe20003800200 */
[----:B------:R-:W-:Y:S01]  /*0cc0*/  IMAD.MOV.U32 R7, RZ, RZ, 0x40000000 ;  /* 0x40000000ff077424 */ /* 0x000fe200078e00ff */
[----:B------:R-:W-:Y:S01]  /*0cd0*/  MOV R10, 0xd30 ;  /* 0x00000d30000a7802 */ /* 0x000fe20000000f00 */
[----:B--2---:R-:W2:Y:S02]  /*0ce0*/  F2F.F64.F32 R40, R13 ;  /* 0x0000000d00287310 */ /* 0x004ea40000201800 */
[----:B--2---:R-:W-:-:S10]  /*0cf0*/  DADD R14, -RZ, |R40| ;  /* 0x00000000ff0e7229 */ /* 0x004fd40000000528 */
[----:B------:R-:W-:Y:S02]  /*0d00*/  IMAD.MOV.U32 R24, RZ, RZ, R14 ;  /* 0x000000ffff187224 */ /* 0x000fe400078e000e */
[----:B---3--:R-:W-:-:S07]  /*0d10*/  FMUL R14, R4, R25 ;  /* 0x00000019040e7220 */ /* 0x008fce0000400000 */
[----:B01----:R-:W-:Y:S05]  /*0d20*/  CALL.REL.NOINC `($_Z6calRHSPfS_$__internal_accurate_pow) ;  /* 0x0000002000087944 */ /* 0x003fea0003c00000 */
[----:B------:R-:W-:Y:S05]  /*0d30*/  BSYNC.RECONVERGENT B1 ;  /* 0x0000000000017941 */ /* 0x000fea0003800200 */
.L_x_13:
[----:B------:R-:W-:Y:S01]  /*0d40*/  DADD R24, R40, 2 ;  /* 0x4000000028187429 */ /* 0x000fe20000000000 */
[----:B------:R-:W-:Y:S01]  /*0d50*/  FSETP.NEU.AND P0, PT, R13, RZ, PT ;  /* 0x000000ff0d00720b */ /* 0x000fe20003f0d000 */
[----:B------:R-:W-:Y:S08]  /*0d60*/  BSSY.RECONVERGENT B1, `(.L_x_14) ;  /* 0x000000e000017945 */ /* 0x000ff00003800200 */
[----:B------:R-:W-:-:S02]  /*0d70*/  LOP3.LUT R24, R25, 0x7ff00000, RZ, 0xc0, !PT ;  /* 0x7ff0000019187812 */ /* 0x000fc400078ec0ff */
[----:B------:R-:W-:Y:S02]  /*0d80*/  FSEL R25, R15, RZ, P0 ;  /* 0x000000ff0f197208 */ /* 0x000fe40000000000 */
[----:B------:R-:W-:Y:S02]  /*0d90*/  ISETP.NE.AND P1, PT, R24, 0x7ff00000, PT ;  /* 0x7ff000001800780c */ /* 0x000fe40003f25270 */
[----:B------:R-:W-:-:S11]  /*0da0*/  FSEL R24, R12, RZ, P0 ;  /* 0x000000ff0c187208 */ /* 0x000fd60000000000 */
[----:B------:R-:W-:Y:S05]  /*0db0*/  @P1 BRA `(.L_x_15) ;  /* 0x0000000000201947 */ /* 0x000fea0003800000 */
[----:B------:R-:W-:-:S13]  /*0dc0*/  FSETP.NAN.AND P0, PT, R13, R13, PT ;  /* 0x0000000d0d00720b */ /* 0x000fda0003f08000 */
[----:B------:R-:W-:Y:S05]  /*0dd0*/  @P0 BRA `(.L_x_16) ;  /* 0x0000000000140947 */ /* 0x000fea0003800000 */
[----:B------:R-:W-:-:S14]  /*0de0*/  DSETP.NEU.AND P0, PT, |R40|, +INF , PT ;  /* 0x7ff000002800742a */ /* 0x000fdc0003f0d200 */
[----:B------:R-:W-:Y:S05]  /*0df0*/  @P0 BRA `(.L_x_15) ;  /* 0x0000000000100947 */ /* 0x000fea0003800000 */
[----:B------:R-:W-:Y:S02]  /*0e00*/  IMAD.MOV.U32 R24, RZ, RZ, 0x0 ;  /* 0x00000000ff187424 */ /* 0x000fe400078e00ff */
[----:B------:R-:W-:Y:S01]  /*0e10*/  IMAD.MOV.U32 R25, RZ, RZ, 0x7ff00000 ;  /* 0x7ff00000ff197424 */ /* 0x000fe200078e00ff */
[----:B------:R-:W-:Y:S06]  /*0e20*/  BRA `(.L_x_15) ;  /* 0x0000000000047947 */ /* 0x000fec0003800000 */
.L_x_16:
[----:B------:R-:W-:-:S11]  /*0e30*/  DADD R24, R40, 2 ;  /* 0x4000000028187429 */ /* 0x000fd60000000000 */
.L_x_15:
[----:B------:R-:W-:Y:S05]  /*0e40*/  BSYNC.RECONVERGENT B1 ;  /* 0x0000000000017941 */ /* 0x000fea0003800200 */
.L_x_14:
[----:B------:R-:W-:Y:S01]  /*0e50*/  F2F.F64.F32 R14, R14 ;  /* 0x0000000e000e7310 */ /* 0x000fe20000201800 */
[----:B------:R-:W-:-:S04]  /*0e60*/  FSETP.NEU.AND P0, PT, R13, 1, PT ;  /* 0x3f8000000d00780b */ /* 0x000fc80003f0d000 */
[----:B------:R-:W-:Y:S02]  /*0e70*/  FSEL R12, R24, RZ, P0 ;  /* 0x000000ff180c7208 */ /* 0x000fe40000000000 */
[----:B------:R-:W-:Y:S01]  /*0e80*/  FSEL R13, R25, 1.875, P0 ;  /* 0x3ff00000190d7808 */ /* 0x000fe20000000000 */
[----:B------:R-:W0:Y:S05]  /*0e90*/  F2F.F64.F32 R26, R5 ;  /* 0x00000005001a7310 */ /* 0x000e2a0000201800 */
[----:B0-----:R-:W-:-:S06]  /*0ea0*/  DFMA R12, R14, -R12, R26 ;  /* 0x8000000c0e0c722b */ /* 0x001fcc000000001a */
[----:B------:R-:W0:Y:S02]  /*0eb0*/  F2F.F32.F64 R5, R12 ;  /* 0x0000000c00057310 */ /* 0x000e240000301000 */
[----:B0-----:R2:W-:Y:S03]  /*0ec0*/  STG.E desc[UR8][R18.64], R5 ;  /* 0x0000000512007986 */ /* 0x0015e6000c101908 */
.L_x_12:
[----:B------:R-:W-:Y:S05]  /*0ed0*/  BSYNC.RECONVERGENT B0 ;  /* 0x0000000000007941 */ /* 0x000fea0003800200 */
.L_x_11:
[----:B------:R-:W-:Y:S01]  /*0ee0*/  UIADD3 UR7, UPT, UPT, UR4, 0x2, URZ ;  /* 0x0000000204077890 */ /* 0x000fe2000fffe0ff */
[----:B------:R-:W-:Y:S05]  /*0ef0*/  BSSY.RECONVERGENT B0, `(.L_x_17) ;  /* 0x0000027000007945 */ /* 0x000fea0003800200 */
[----:B------:R-:W-:-:S13]  /*0f00*/  ISETP.NE.AND P0, PT, R9, UR7, PT ;  /* 0x0000000709007c0c */ /* 0x000fda000bf05270 */
[----:B------:R-:W-:Y:S05]  /*0f10*/  @!P0 BRA `(.L_x_18) ;  /* 0x0000000000908947 */ /* 0x000fea0003800000 */
[----:B------:R-:W3:Y:S04]  /*0f20*/  LDG.E R13, desc[UR8][R22.64+0x8] ;  /* 0x00000808160d7981 */ /* 0x000ee8000c1e1900 */
[----:B------:R-:W4:Y:S01]  /*0f30*/  LDG.E R25, desc[UR8][R16.64] ;  /* 0x0000000810197981 */ /* 0x000f22000c1e1900 */
[----:B------:R-:W-:Y:S01]  /*0f40*/  BSSY.RECONVERGENT B1, `(.L_x_19) ;  /* 0x0000008000017945 */ /* 0x000fe20003800200 */
[----:B------:R-:W-:Y:S01]  /*0f50*/  IMAD.MOV.U32 R7, RZ, RZ, 0x40000000 ;  /* 0x40000000ff077424 */ /* 0x000fe200078e00ff */
[----:B------:R-:W-:Y:S01]  /*0f60*/  MOV R10, 0xfc0 ;  /* 0x00000fc0000a7802 */ /* 0x000fe20000000f00 */
[----:B---3--:R-:W3:Y:S02]  /*0f70*/  F2F.F64.F32 R40, R13 ;  /* 0x0000000d00287310 */ /* 0x008ee40000201800 */
[----:B---3--:R-:W-:-:S10]  /*0f80*/  DADD R14, -RZ, |R40| ;  /* 0x00000000ff0e7229 */ /* 0x008fd40000000528 */
[----:B------:R-:W-:Y:S02]  /*0f90*/  IMAD.MOV.U32 R24, RZ, RZ, R14 ;  /* 0x000000ffff187224 */ /* 0x000fe400078e000e */
[----:B----4-:R-:W-:-:S07]  /*0fa0*/  FMUL R14, R4, R25 ;  /* 0x00000019040e7220 */ /* 0x010fce0000400000 */
[----:B012---:R-:W-:Y:S05]  /*0fb0*/  CALL.REL.NOINC `($_Z6calRHSPfS_$__internal_accurate_pow) ;  /* 0x0000001c00647944 */ /* 0x007fea0003c00000 */
[----:B------:R-:W-:Y:S05]  /*0fc0*/  BSYNC.RECONVERGENT B1 ;  /* 0x0000000000017941 */ /* 0x000fea0003800200 */
.L_x_19:
        /* <DEDUP_REMOVED lines=15> */
.L_x_22:
[----:B------:R-:W-:-:S11]  /*10c0*/  DADD R24, R40, 2 ;  /* 0x4000000028187429 */ /* 0x000fd60000000000 */
.L_x_21:
[----:B------:R-:W-:Y:S05]  /*10d0*/  BSYNC.RECONVERGENT B1 ;  /* 0x0000000000017941 */ /* 0x000fea0003800200 */
.L_x_20:
        /* <DEDUP_REMOVED lines=8> */
.L_x_18:
[----:B------:R-:W-:Y:S05]  /*1160*/  BSYNC.RECONVERGENT B0 ;  /* 0x0000000000007941 */ /* 0x000fea0003800200 */
.L_x_17:
[----:B------:R-:W-:Y:S01]  /*1170*/  UIADD3 UR7, UPT, UPT, UR4, 0x3, URZ ;  /* 0x0000000304077890 */ /* 0x000fe2000fffe0ff */
[----:B------:R-:W-:Y:S05]  /*1180*/  BSSY.RECONVERGENT B0, `(.L_x_23) ;  /* 0x0000027000007945 */ /* 0x000fea0003800200 */
[----:B------:R-:W-:-:S13]  /*1190*/  ISETP.NE.AND P0, PT, R9, UR7, PT ;  /* 0x0000000709007c0c */ /* 0x000fda000bf05270 */
[----:B------:R-:W-:Y:S05]  /*11a0*/  @!P0 BRA `(.L_x_24) ;  /* 0x0000000000908947 */ /* 0x000fea0003800000 */
[----:B------:R-:W4:Y:S04]  /*11b0*/  LDG.E R22, desc[UR8][R22.64+0xc] ;  /* 0x00000c0816167981 */ /* 0x000f28000c1e1900 */
[----:B------:R-:W5:Y:S01]  /*11c0*/  LDG.E R13, desc[UR8][R16.64] ;  /* 0x00000008100d7981 */ /* 0x000f62000c1e1900 */
[----:B------:R-:W-:Y:S01]  /*11d0*/  BSSY.RECONVERGENT B1, `(.L_x_25) ;  /* 0x0000008000017945 */ /* 0x000fe20003800200 */
[----:B------:R-:W-:Y:S01]  /*11e0*/  IMAD.MOV.U32 R7, RZ, RZ, 0x40000000 ;  /* 0x40000000ff077424 */ /* 0x000fe200078e00ff */
[----:B------:R-:W-:Y:S01]  /*11f0*/  MOV R10, 0x1250 ;  /* 0x00001250000a7802 */ /* 0x000fe20000000f00 */
[----:B----4-:R-:W4:Y:S01]  /*1200*/  F2F.F64.F32 R40, R22 ;  /* 0x0000001600287310 */ /* 0x010f220000201800 */
[----:B-----5:R-:W-:Y:S01]  /*1210*/  FMUL R13, R4, R13 ;  /* 0x0000000d040d7220 */ /* 0x020fe20000400000 */
[----:B----4-:R-:W-:-:S10]  /*1220*/  DADD R14, -RZ, |R40| ;  /* 0x00000000ff0e7229 */ /* 0x010fd40000000528 */
[----:B------:R-:W-:-:S07]  /*1230*/  IMAD.MOV.U32 R24, RZ, RZ, R14 ;  /* 0x000000ffff187224 */ /* 0x000fce00078e000e */
[----:B0123--:R-:W-:Y:S05]  /*1240*/  CALL.REL.NOINC `($_Z6calRHSPfS_$__internal_accurate_pow) ;  /* 0x0000001800c07944 */ /* 0x00ffea0003c00000 */
[----:B------:R-:W-:Y:S05]  /*1250*/  BSYNC.RECONVERGENT B1 ;  /* 0x0000000000017941 */ /* 0x000fea0003800200 */
.L_x_25:
[----:B------:R-:W-:Y:S01]  /*1260*/  DADD R24, R40, 2 ;  /* 0x4000000028187429 */ /* 0x000fe20000000000 */
[----:B------:R-:W-:Y:S01]  /*1270*/  FSETP.NEU.AND P0, PT, R22, RZ, PT ;  /* 0x000000ff1600720b */ /* 0x000fe20003f0d000 */
[----:B------:R-:W-:Y:S03]  /*1280*/  BSSY.RECONVERGENT B1, `(.L_x_26) ;  /* 0x000000e000017945 */ /* 0x000fe60003800200 */
[----:B------:R-:W-:Y:S02]  /*1290*/  FSEL R14, R12, RZ, P0 ;  /* 0x000000ff0c0e7208 */ /* 0x000fe40000000000 */
[----:B------:R-:W-:-:S03]  /*12a0*/  FSEL R15, R15, RZ, P0 ;  /* 0x000000ff0f0f7208 */ /* 0x000fc60000000000 */
[----:B------:R-:W-:-:S04]  /*12b0*/  LOP3.LUT R24, R25, 0x7ff00000, RZ, 0xc0, !PT ;  /* 0x7ff0000019187812 */ /* 0x000fc800078ec0ff */
[----:B------:R-:W-:-:S13]  /*12c0*/  ISETP.NE.AND P1, PT, R24, 0x7ff00000, PT ;  /* 0x7ff000001800780c */ /* 0x000fda0003f25270 */
[----:B------:R-:W-:Y:S05]  /*12d0*/  @P1 BRA `(.L_x_27) ;  /* 0x0000000000201947 */ /* 0x000fea0003800000 */
[----:B------:R-:W-:-:S13]  /*12e0*/  FSETP.NAN.AND P0, PT, R22, R22, PT ;  /* 0x000000161600720b */ /* 0x000fda0003f08000 */
[----:B------:R-:W-:Y:S05]  /*12f0*/  @P0 BRA `(.L_x_28) ;  /* 0x0000000000140947 */ /* 0x000fea0003800000 */
[----:B------:R-:W-:-:S14]  /*1300*/  DSETP.NEU.AND P0, PT, |R40|, +INF , PT ;  /* 0x7ff000002800742a */ /* 0x000fdc0003f0d200 */
[----:B------:R-:W-:Y:S05]  /*1310*/  @P0 BRA `(.L_x_27) ;  /* 0x0000000000100947 */ /* 0x000fea0003800000 */
[----:B------:R-:W-:Y:S01]  /*1320*/  MOV R14, 0x0 ;  /* 0x00000000000e7802 */ /* 0x000fe20000000f00 */
[----:B------:R-:W-:Y:S01]  /*1330*/  IMAD.MOV.U32 R15, RZ, RZ, 0x7ff00000 ;  /* 0x7ff00000ff0f7424 */ /* 0x000fe200078e00ff */
[----:B------:R-:W-:Y:S06]  /*1340*/  BRA `(.L_x_27) ;  /* 0x0000000000047947 */ /* 0x000fec0003800000 */
.L_x_28:
[----:B------:R-:W-:-:S11]  /*1350*/  DADD R14, R40, 2 ;  /* 0x40000000280e7429 */ /* 0x000fd60000000000 */
.L_x_27:
[----:B------:R-:W-:Y:S05]  /*1360*/  BSYNC.RECONVERGENT B1 ;  /* 0x0000000000017941 */ /* 0x000fea0003800200 */
.L_x_26:
        /* <DEDUP_REMOVED lines=8> */
.L_x_24:
[----:B------:R-:W-:Y:S05]  /*13f0*/  BSYNC.RECONVERGENT B0 ;  /* 0x0000000000007941 */ /* 0x000fea0003800200 */
.L_x_23:
[----:B------:R-:W-:Y:S01]  /*1400*/  UIADD3 UR4, UPT, UPT, UR4, 0x4, URZ ;  /* 0x0000000404047890 */ /* 0x000fe2000fffe0ff */
[----:B------:R-:W-:Y:S01]  /*1410*/  VIADD R2, R2, 0x4 ;  /* 0x0000000402027836 */ /* 0x000fe20000000000 */
[----:B------:R-:W-:Y:S01]  /*1420*/  ULOP3.LUT UR7, UR14, 0x7ffffffc, URZ, 0xc0, !UPT ;  /* 0x7ffffffc0e077892 */ /* 0x000fe2000f8ec0ff */
[----:B------:R-:W-:-:S03]  /*1430*/  VIADD R0, R0, 0x4 ;  /* 0x0000000400007836 */ /* 0x000fc60000000000 */
[----:B------:R-:W-:-:S09]  /*1440*/  UISETP.NE.AND UP0, UPT, UR4, UR7, UPT ;  /* 0x000000070400728c */ /* 0x000fd2000bf05270 */
[----:B------:R-:W-:Y:S05]  /*1450*/  BRA.U UP0, `(.L_x_29) ;  /* 0xfffffff500607547 */ /* 0x000fea000b83ffff */
[----:B------:R-:W-:-:S05]  /*1460*/  UMOV UR4, UR7 ;  /* 0x0000000700047c82 */ /* 0x000fca0008000000 */
.L_x_5:
[----:B------:R-:W-:-:S09]  /*1470*/  UISETP.NE.AND UP0, UPT, UR6, URZ, UPT ;  /* 0x000000ff0600728c */ /* 0x000fd2000bf05270 */
[----:B------:R-:W-:Y:S05]  /*1480*/  BRA.U !UP0, `(.L_x_4) ;  /* 0x0000000108c87547 */ /* 0x000fea000b800000 */
[----:B------:R-:W0:Y:S01]  /*1490*/  LDC.64 R20, c[0x0][0x380] ;  /* 0x0000e000ff147b82 */ /* 0x000e220000000a00 */
[----:B------:R-:W-:Y:S01]  /*14a0*/  VIADD R3, R3, UR4 ;  /* 0x0000000403037c36 */ /* 0x000fe20008000000 */
[----:B------:R-:W-:Y:S01]  /*14b0*/  IADD3 R0, PT, PT, -R9, UR4, RZ ;  /* 0x0000000409007c10 */ /* 0x000fe2000fffe1ff */
[----:B------:R-:W-:-:S12]  /*14c0*/  UIADD3 UR6, UPT, UPT, -UR6, URZ, URZ ;  /* 0x000000ff06067290 */ /* 0x000fd8000fffe1ff */
.L_x_36:
[----:B------:R-:W-:Y:S01]  /*14d0*/  ISETP.NE.AND P0, PT, R0, RZ, PT ;  /* 0x000000ff0000720c */ /* 0x000fe20003f05270 */
[----:B------:R-:W-:Y:S01]  /*14e0*/  UIADD3 UR6, UPT, UPT, UR6, 0x1, URZ ;  /* 0x0000000106067890 */ /* 0x000fe2000fffe0ff */
[----:B------:R-:W-:Y:S03]  /*14f0*/  BSSY.RECONVERGENT B0, `(.L_x_30) ;  /* 0x0000028000007945 */ /* 0x000fe60003800200 */
[----:B------:R-:W-:-:S08]  /*1500*/  UISETP.NE.AND UP0, UPT, UR6, URZ, UPT ;  /* 0x000000ff0600728c */ /* 0x000fd0000bf05270 */
[----:B------:R-:W-:Y:S05]  /*1510*/  @!P0 BRA `(.L_x_31) ;  /* 0x0000000000948947 */ /* 0x000fea0003800000 */
[----:B0-----:R-:W-:Y:S01]  /*1520*/  IMAD.WIDE R26, R3, 0x4, R20 ;  /* 0x00000004031a7825 */ /* 0x001fe200078e0214 */
[----:B------:R-:W5:Y:S04]  /*1530*/  LDG.E R13, desc[UR8][R16.64] ;  /* 0x00000008100d7981 */ /* 0x000f68000c1e1900 */
[----:B------:R-:W2:Y:S01]  /*1540*/  LDG.E R2, desc[UR8][R26.64] ;  /* 0x000000081a027981 */ /* 0x000ea2000c1e1900 */
[----:B------:R-:W-:Y:S01]  /*1550*/  BSSY.RECONVERGENT B1, `(.L_x_32) ;  /* 0x0000008000017945 */ /* 0x000fe20003800200 */
[----:B------:R-:W-:Y:S01]  /*1560*/  IMAD.MOV.U32 R7, RZ, RZ, 0x40000000 ;  /* 0x40000000ff077424 */ /* 0x000fe200078e00ff */
[----:B------:R-:W-:Y:S01]  /*1570*/  MOV R10, 0x15d0 ;  /* 0x000015d0000a7802 */ /* 0x000fe20000000f00 */
[----:B--2---:R-:W0:Y:S01]  /*1580*/  F2F.F64.F32 R22, R2 ;  /* 0x0000000200167310 */ /* 0x004e220000201800 */
[----:B-----5:R-:W-:Y:S01]  /*1590*/  FMUL R13, R4, R13 ;  /* 0x0000000d040d7220 */ /* 0x020fe20000400000 */
[----:B0-----:R-:W-:-:S10]  /*15a0*/  DADD R14, -RZ, |R22| ;  /* 0x00000000ff0e7229 */ /* 0x001fd40000000516 */
[----:B------:R-:W-:-:S07]  /*15b0*/  IMAD.MOV.U32 R24, RZ, RZ, R14 ;  /* 0x000000ffff187224 */ /* 0x000fce00078e000e */
[----:B-1-34-:R-:W-:Y:S05]  /*15c0*/  CALL.REL.NOINC `($_Z6calRHSPfS_$__internal_accurate_pow) ;  /* 0x0000001400e07944 */ /* 0x01afea0003c00000 */
[----:B------:R-:W-:Y:S05]  /*15d0*/  BSYNC.RECONVERGENT B1 ;  /* 0x0000000000017941 */ /* 0x000fea0003800200 */
.L_x_32:
        /* <DEDUP_REMOVED lines=15> */
.L_x_35:
[----:B------:R-:W-:-:S11]  /*16d0*/  DADD R14, R22, 2 ;  /* 0x40000000160e7429 */ /* 0x000fd60000000000 */
.L_x_34:
[----:B------:R-:W-:Y:S05]  /*16e0*/  BSYNC.RECONVERGENT B1 ;  /* 0x0000000000017941 */ /* 0x000fea0003800200 */
.L_x_33:
        /* <DEDUP_REMOVED lines=8> */
.L_x_31:
[----:B------:R-:W-:Y:S05]  /*1770*/  BSYNC.RECONVERGENT B0 ;  /* 0x0000000000007941 */ /* 0x000fea0003800200 */
.L_x_30:
[----:B------:R-:W-:Y:S02]  /*1780*/  VIADD R3, R3, 0x1 ;  /* 0x0000000103037836 */ /* 0x000fe40000000000 */
[----:B------:R-:W-:Y:S01]  /*1790*/  VIADD R0, R0, 0x1 ;  /* 0x0000000100007836 */ /* 0x000fe20000000000 */
[----:B------:R-:W-:Y:S06]  /*17a0*/  BRA.U UP0, `(.L_x_36) ;  /* 0xfffffffd00487547 */ /* 0x000fec000b83ffff */
.L_x_4:
[----:B------:R-:W5:Y:S08]  /*17b0*/  LDC R2, c[0x3][RZ] ;  /* 0x00c00000ff027b82 */ /* 0x000f700000000800 */
[----:B0-----:R-:W0:Y:S08]  /*17c0*/  LDC R21, c[0x3][0x4] ;  /* 0x00c00100ff157b82 */ /* 0x001e300000000800 */
[----:B------:R-:W1:Y:S01]  /*17d0*/  LDC R25, c[0x3][0x8] ;  /* 0x00c00200ff197b82 */ /* 0x000e620000000800 */
[----:B-----5:R-:W-:-:S02]  /*17e0*/  ISETP.NE.AND P0, PT, R2, 0x1, PT ;  /* 0x000000010200780c */ /* 0x020fc40003f05270 */
[----:B0-----:R-:W-:Y:S02]  /*17f0*/  ISETP.NE.AND P4, PT, R21, 0x1, PT ;  /* 0x000000011500780c */ /* 0x001fe40003f85270 */
[----:B-1----:R-:W-:-:S09]  /*1800*/  ISETP.NE.AND P1, PT, R25, 0x1, PT ;  /* 0x000000011900780c */ /* 0x002fd20003f25270 */
[----:B------:R-:W-:Y:S05]  /*1810*/  @!P0 BRA `(.L_x_37) ;  /* 0x00000000001c8947 */ /* 0x000fea0003800000 */
[C---:B------:R-:W-:Y:S02]  /*1820*/  IADD3 R13, PT, PT, R11.reuse, 0x1, RZ ;  /* 0x000000010b0d7810 */ /* 0x040fe40007ffe0ff */
[----:B------:R-:W-:Y:S02]  /*1830*/  ISETP.GT.AND P2, PT, R11, RZ, PT ;  /* 0x000000ff0b00720c */ /* 0x000fe40003f44270 */
[----:B------:R-:W-:Y:S02]  /*1840*/  ISETP.GE.AND P3, PT, R13, R2, PT ;  /* 0x000000020d00720c */ /* 0x000fe40003f66270 */
[C---:B------:R-:W-:Y:S02]  /*1850*/  SEL R0, R2.reuse, RZ, !P2 ;  /* 0x000000ff02007207 */ /* 0x040fe40005000000 */
[----:B------:R-:W-:Y:S02]  /*1860*/  SEL R2, R2, RZ, P3 ;  /* 0x000000ff02027207 */ /* 0x000fe40001800000 */
[----:B------:R-:W-:-:S03]  /*1870*/  IADD3 R7, PT, PT, R11, -0x1, R0 ;  /* 0xffffffff0b077810 */ /* 0x000fc60007ffe000 */
[----:B------:R-:W-:-:S07]  /*1880*/  IMAD.IADD R13, R13, 0x1, -R2 ;  /* 0x000000010d0d7824 */ /* 0x000fce00078e0a02 */
.L_x_37:
[----:B------:R-:W-:Y:S05]  /*1890*/  @!P4 BRA `(.L_x_38) ;  /* 0x00000000001cc947 */ /* 0x000fea0003800000 */
[C---:B------:R-:W-:Y:S01]  /*18a0*/  VIADD R2, R6.reuse, 0x1 ;  /* 0x0000000106027836 */ /* 0x040fe20000000000 */
[----:B------:R-:W-:-:S04]  /*18b0*/  ISETP.GT.AND P2, PT, R6, RZ, PT ;  /* 0x000000ff0600720c */ /* 0x000fc80003f44270 */
[----:B------:R-:W-:Y:S02]  /*18c0*/  ISETP.GE.AND P3, PT, R2, R21, PT ;  /* 0x000000150200720c */ /* 0x000fe40003f66270 */
[C---:B------:R-:W-:Y:S02]  /*18d0*/  SEL R3, R21.reuse, RZ, !P2 ;  /* 0x000000ff15037207 */ /* 0x040fe40005000000 */
[----:B------:R-:W-:Y:S02]  /*18e0*/  SEL R15, R21, RZ, P3 ;  /* 0x000000ff150f7207 */ /* 0x000fe40001800000 */
[----:B------:R-:W-:-:S03]  /*18f0*/  IADD3 R0, PT, PT, R6, -0x1, R3 ;  /* 0xffffffff06007810 */ /* 0x000fc60007ffe003 */
[----:B------:R-:W-:-:S07]  /*1900*/  IMAD.IADD R2, R2, 0x1, -R15 ;  /* 0x0000000102027824 */ /* 0x000fce00078e0a0f */
.L_x_38:
        /* <DEDUP_REMOVED lines=8> */
.L_x_39:
[----:B------:R-:W-:Y:S05]  /*1990*/  @!P0 BRA `(.L_x_40) ;  /* 0x00000004001c8947 */ /* 0x000fea0003800000 */
[----:B------:R-:W0:Y:S01]  /*19a0*/  LDC.64 R22, c[0x0][0x380] ;  /* 0x0000e000ff167b82 */ /* 0x000e220000000a00 */
[----:B------:R-:W1:Y:S01]  /*19b0*/  LDCU UR4, c[0x3][0xc] ;  /* 0x00c00180ff0477ac */ /* 0x000e620008000800 */
[-CC-:B------:R-:W-:Y:S02]  /*19c0*/  IMAD R7, R7, R21.reuse, R6.reuse ;  /* 0x0000001507077224 */ /* 0x180fe400078e0206 */
[----:B------:R-:W-:Y:S02]  /*19d0*/  IMAD R13, R13, R21, R6 ;  /* 0x000000150d0d7224 */ /* 0x000fe400078e0206 */
[-CC-:B------:R-:W-:Y:S02]  /*19e0*/  IMAD R10, R7, R25.reuse, R8.reuse ;  /* 0x00000019070a7224 */ /* 0x180fe400078e0208 */
[----:B------:R-:W-:Y:S02]  /*19f0*/  IMAD R12, R13, R25, R8 ;  /* 0x000000190d0c7224 */ /* 0x000fe400078e0208 */
[----:B-1----:R-:W-:-:S02]  /*1a00*/  IMAD R13, R10, UR4, R9 ;  /* 0x000000040a0d7c24 */ /* 0x002fc4000f8e0209 */
[----:B------:R-:W-:Y:S01]  /*1a10*/  IMAD R7, R12, UR4, R9 ;  /* 0x000000040c077c24 */ /* 0x000fe2000f8e0209 */
[----:B------:R-:W5:Y:S01]  /*1a20*/  LDG.E R10, desc[UR8][R16.64] ;  /* 0x00000008100a7981 */ /* 0x000f62000c1e1900 */
[----:B------:R-:W1:Y:S01]  /*1a30*/  LDCU UR4, c[0x3][0x28] ;  /* 0x00c00500ff0477ac */ /* 0x000e620008000800 */
[----:B0-----:R-:W-:-:S04]  /*1a40*/  IMAD.WIDE R12, R13, 0x4, R22 ;  /* 0x000000040d0c7825 */ /* 0x001fc800078e0216 */
[----:B------:R-:W-:Y:S02]  /*1a50*/  IMAD.WIDE R22, R7, 0x4, R22 ;  /* 0x0000000407167825 */ /* 0x000fe400078e0216 */
[----:B------:R-:W2:Y:S04]  /*1a60*/  LDG.E R12, desc[UR8][R12.64] ;  /* 0x000000080c0c7981 */ /* 0x000ea8000c1e1900 */
[----:B------:R-:W2:Y:S01]  /*1a70*/  LDG.E R23, desc[UR8][R22.64] ;  /* 0x0000000816177981 */ /* 0x000ea2000c1e1900 */
[----:B-1----:R-:W0:Y:S01]  /*1a80*/  F2F.F64.F32 R20, UR4 ;  /* 0x0000000400147d10 */ /* 0x002e220008201800 */
[----:B------:R-:W1:Y:S01]  /*1a90*/  LDCU UR4, c[0x3][0x10] ;  /* 0x00c00200ff0477ac */ /* 0x000e620008000800 */
[----:B------:R-:W-:Y:S01]  /*1aa0*/  BSSY.RECONVERGENT B0, `(.L_x_41) ;  /* 0x000000a000007945 */ /* 0x000fe20003800200 */
[----:B0-----:R-:W-:-:S10]  /*1ab0*/  DADD R14, -RZ, |R20| ;  /* 0x00000000ff0e7229 */ /* 0x001fd40000000514 */
[----:B------:R-:W-:Y:S02]  /*1ac0*/  IMAD.MOV.U32 R24, RZ, RZ, R14 ;  /* 0x000000ffff187224 */ /* 0x000fe400078e000e */
[----:B-----5:R-:W-:Y:S01]  /*1ad0*/  FADD R10, R10, R10 ;  /* 0x0000000a0a0a7221 */ /* 0x020fe20000000000 */
[----:B--2---:R-:W-:-:S04]  /*1ae0*/  FADD R7, R12, R23 ;  /* 0x000000170c077221 */ /* 0x004fc80000000000 */
[----:B------:R-:W-:Y:S01]  /*1af0*/  FADD R10, R7, -R10 ;  /* 0x8000000a070a7221 */ /* 0x000fe20000000000 */
[----:B------:R-:W-:-:S03]  /*1b00*/  IMAD.MOV.U32 R7, RZ, RZ, 0x40000000 ;  /* 0x40000000ff077424 */ /* 0x000fc600078e00ff */
[----:B-1----:R-:W-:Y:S01]  /*1b10*/  FMUL R13, R10, UR4 ;  /* 0x000000040a0d7c20 */ /* 0x002fe20008400000 */
[----:B------:R-:W-:-:S07]  /*1b20*/  MOV R10, 0x1b40 ;  /* 0x00001b40000a7802 */ /* 0x000fce0000000f00 */
[----:B---34-:R-:W-:Y:S05]  /*1b30*/  CALL.REL.NOINC `($_Z6calRHSPfS_$__internal_accurate_pow) ;  /* 0x0000001000847944 */ /* 0x018fea0003c00000 */
[----:B------:R-:W-:Y:S05]  /*1b40*/  BSYNC.RECONVERGENT B0 ;  /* 0x0000000000007941 */ /* 0x000fea0003800200 */
.L_x_41:
[----:B------:R-:W0:Y:S01]  /*1b50*/  LDC R7, c[0x3][0x28] ;  /* 0x00c00a00ff077b82 */ /* 0x000e220000000800 */
[----:B------:R-:W-:Y:S01]  /*1b60*/  DADD R22, R20, 2 ;  /* 0x4000000014167429 */ /* 0x000fe20000000000 */
[----:B------:R-:W-:-:S09]  /*1b70*/  IMAD.MOV.U32 R14, RZ, RZ, R12 ;  /* 0x000000ffff0e7224 */ /* 0x000fd200078e000c */
[----:B------:R-:W-:-:S04]  /*1b80*/  LOP3.LUT R22, R23, 0x7ff00000, RZ, 0xc0, !PT ;  /* 0x7ff0000017167812 */ /* 0x000fc800078ec0ff */
[----:B------:R-:W-:Y:S02]  /*1b90*/  ISETP.NE.AND P1, PT, R22, 0x7ff00000, PT ;  /* 0x7ff000001600780c */ /* 0x000fe40003f25270 */
[C---:B0-----:R-:W-:Y:S02]  /*1ba0*/  FSETP.NEU.AND P0, PT, R7.reuse, RZ, PT ;  /* 0x000000ff0700720b */ /* 0x041fe40003f0d000 */
[----:B------:R-:W-:-:S11]  /*1bb0*/  FSETP.NEU.AND P2, PT, R7, 1, PT ;  /* 0x3f8000000700780b */ /* 0x000fd60003f4d000 */
[----:B------:R-:W-:Y:S01]  /*1bc0*/  @!P0 CS2R R14, SRZ ;  /* 0x00000000000e8805 */ /* 0x000fe2000001ff00 */
[----:B------:R-:W-:Y:S06]  /*1bd0*/  @P1 BRA `(.L_x_42) ;  /* 0x0000000000181947 */ /* 0x000fec0003800000 */
[----:B------:R-:W-:-:S13]  /*1be0*/  FSETP.NAN.AND P0, PT, R7, R7, PT ;  /* 0x000000070700720b */ /* 0x000fda0003f08000 */
[----:B------:R-:W-:Y:S01]  /*1bf0*/  @P0 DADD R14, R20, 2 ;  /* 0x40000000140e0429 */ /* 0x000fe20000000000 */
[----:B------:R-:W-:Y:S10]  /*1c00*/  @P0 BRA `(.L_x_42) ;  /* 0x00000000000c0947 */ /* 0x000ff40003800000 */
[----:B------:R-:W-:-:S14]  /*1c10*/  DSETP.NEU.AND P0, PT, |R20|, +INF , PT ;  /* 0x7ff000001400742a */ /* 0x000fdc0003f0d200 */
[----:B------:R-:W-:Y:S02]  /*1c20*/  @!P0 IMAD.MOV.U32 R14, RZ, RZ, 0x0 ;  /* 0x00000000ff0e8424 */ /* 0x000fe400078e00ff */
[----:B------:R-:W-:-:S07]  /*1c30*/  @!P0 IMAD.MOV.U32 R15, RZ, RZ, 0x7ff00000 ;  /* 0x7ff00000ff0f8424 */ /* 0x000fce00078e00ff */
.L_x_42:
[----:B------:R-:W-:Y:S01]  /*1c40*/  FSEL R21, R15, 1.875, P2 ;  /* 0x3ff000000f157808 */ /* 0x000fe20001000000 */
[----:B------:R-:W0:Y:S01]  /*1c50*/  F2F.F64.F32 R12, R13 ;  /* 0x0000000d000c7310 */ /* 0x000e220000201800 */
[----:B------:R-:W-:Y:S01]  /*1c60*/  FSEL R20, R14, RZ, P2 ;  /* 0x000000ff0e147208 */ /* 0x000fe20001000000 */
[----:B------:R-:W-:Y:S01]  /*1c70*/  BSSY.RECONVERGENT B0, `(.L_x_43) ;  /* 0x0000015000007945 */ /* 0x000fe20003800200 */
[----:B------:R-:W-:-:S05]  /*1c80*/  MOV R14, 0x1 ;  /* 0x00000001000e7802 */ /* 0x000fca0000000f00 */
[----:B------:R-:W1:Y:S01]  /*1c90*/  MUFU.RCP64H R15, R21 ;  /* 0x00000015000f7308 */ /* 0x000e620000001800 */
[----:B0-----:R-:W-:Y:S01]  /*1ca0*/  FSETP.GEU.AND P1, PT, |R13|, 6.5827683646048100446e-37, PT ;  /* 0x036000000d00780b */ /* 0x001fe20003f2e200 */
[----:B-1----:R-:W-:-:S08]  /*1cb0*/  DFMA R22, -R20, R14, 1 ;  /* 0x3ff000001416742b */ /* 0x002fd0000000010e */
[----:B------:R-:W-:-:S08]  /*1cc0*/  DFMA R22, R22, R22, R22 ;  /* 0x000000161616722b */ /* 0x000fd00000000016 */
[----:B------:R-:W-:-:S08]  /*1cd0*/  DFMA R22, R14, R22, R14 ;  /* 0x000000160e16722b */ /* 0x000fd0000000000e */
[----:B------:R-:W-:-:S08]  /*1ce0*/  DFMA R14, -R20, R22, 1 ;  /* 0x3ff00000140e742b */ /* 0x000fd00000000116 */
[----:B------:R-:W-:-:S08]  /*1cf0*/  DFMA R14, R22, R14, R22 ;  /* 0x0000000e160e722b */ /* 0x000fd00000000016 */
[----:B------:R-:W-:-:S08]  /*1d00*/  DMUL R22, R12, R14 ;  /* 0x0000000e0c167228 */ /* 0x000fd00000000000 */
[----:B------:R-:W-:-:S08]  /*1d10*/  DFMA R24, -R20, R22, R12 ;  /* 0x000000161418722b */ /* 0x000fd0000000010c */
[----:B------:R-:W-:-:S10]  /*1d20*/  DFMA R14, R14, R24, R22 ;  /* 0x000000180e0e722b */ /* 0x000fd40000000016 */
[----:B------:R-:W-:-:S05]  /*1d30*/  FFMA R7, RZ, R21, R15 ;  /* 0x00000015ff077223 */ /* 0x000fca000000000f */
[----:B------:R-:W-:-:S13]  /*1d40*/  FSETP.GT.AND P0, PT, |R7|, 1.469367938527859385e-39, PT ;  /* 0x001000000700780b */ /* 0x000fda0003f04200 */
[----:B------:R-:W-:Y:S05]  /*1d50*/  @P0 BRA P1, `(.L_x_44) ;  /* 0x0000000000180947 */ /* 0x000fea0000800000 */
[----:B------:R-:W-:Y:S01]  /*1d60*/  IMAD.MOV.U32 R24, RZ, RZ, R12 ;  /* 0x000000ffff187224 */ /* 0x000fe200078e000c */
[----:B------:R-:W-:Y:S01]  /*1d70*/  MOV R10, 0x1dc0 ;  /* 0x00001dc0000a7802 */ /* 0x000fe20000000f00 */
[----:B------:R-:W-:Y:S02]  /*1d80*/  IMAD.MOV.U32 R25, RZ, RZ, R13 ;  /* 0x000000ffff197224 */ /* 0x000fe400078e000d */
[----:B------:R-:W-:Y:S02]  /*1d90*/  IMAD.MOV.U32 R14, RZ, RZ, R20 ;  /* 0x000000ffff0e7224 */ /* 0x000fe400078e0014 */
[----:B------:R-:W-:-:S07]  /*1da0*/  IMAD.MOV.U32 R15, RZ, RZ, R21 ;  /* 0x000000ffff0f7224 */ /* 0x000fce00078e0015 */
[----:B------:R-:W-:Y:S05]  /*1db0*/  CALL.REL.NOINC `($__internal_0_$__cuda_sm20_div_rn_f64_full) ;  /* 0x0000000800687944 */ /* 0x000fea0003c00000 */
.L_x_44:
[----:B------:R-:W-:Y:S05]  /*1dc0*/  BSYNC.RECONVERGENT B0 ;  /* 0x0000000000007941 */ /* 0x000fea0003800200 */
.L_x_43:
[----:B------:R-:W0:Y:S02]  /*1dd0*/  F2F.F64.F32 R12, R5 ;  /* 0x00000005000c7310 */ /* 0x000e240000201800 */
[----:B0-----:R-:W-:-:S06]  /*1de0*/  DADD R14, R12, R14 ;  /* 0x000000000c0e7229 */ /* 0x001fcc000000000e */
[----:B------:R-:W0:Y:S02]  /*1df0*/  F2F.F32.F64 R5, R14 ;  /* 0x0000000e00057310 */ /* 0x000e240000301000 */
[----:B0-----:R0:W-:Y:S03]  /*1e00*/  STG.E desc[UR8][R18.64], R5 ;  /* 0x0000000512007986 */ /* 0x0011e6000c101908 */
.L_x_40:
[----:B------:R-:W1:Y:S02]  /*1e10*/  LDCU UR4, c[0x3][0x4] ;  /* 0x00c00080ff0477ac */ /* 0x000e640008000800 */
[----:B-1----:R-:W-:-:S09]  /*1e20*/  UISETP.NE.AND UP0, UPT, UR4, 0x1, UPT ;  /* 0x000000010400788c */ /* 0x002fd2000bf05270 */
[----:B------:R-:W-:Y:S05]  /*1e30*/  BRA.U !UP0, `(.L_x_45) ;  /* 0x0000000508147547 */ /* 0x000fea000b800000 */
[----:B------:R-:W1:Y:S01]  /*1e40*/  LDCU.64 UR6, c[0x3][0x8] ;  /* 0x00c00100ff0677ac */ /* 0x000e620008000a00 */
[----:B------:R-:W5:Y:S01]  /*1e50*/  LDC.64 R22, c[0x0][0x380] ;  /* 0x0000e000ff167b82 */ /* 0x000f620000000a00 */
[C---:B------:R-:W-:Y:S02]  /*1e60*/  IMAD R7, R11.reuse, UR4, R0 ;  /* 0x000000040b077c24 */ /* 0x040fe4000f8e0200 */
[----:B------:R-:W-:Y:S01]  /*1e70*/  IMAD R13, R11, UR4, R2 ;  /* 0x000000040b0d7c24 */ /* 0x000fe2000f8e0202 */
[----:B------:R-:W0:Y:S01]  /*1e80*/  LDCU UR4, c[0x3][0x28] ;  /* 0x00c00500ff0477ac */ /* 0x000e220008000800 */
[----:B------:R-:W2:Y:S01]  /*1e90*/  LDG.E R2, desc[UR8][R16.64] ;  /* 0x0000000810027981 */ /* 0x000ea2000c1e1900 */
[--C-:B-1----:R-:W-:Y:S02]  /*1ea0*/  IMAD R0, R7, UR6, R8.reuse ;  /* 0x0000000607007c24 */ /* 0x102fe4000f8e0208 */
[----:B------:R-:W-:Y:S02]  /*1eb0*/  IMAD R8, R13, UR6, R8 ;  /* 0x000000060d087c24 */ /* 0x000fe4000f8e0208 */
[----:B------:R-:W-:-:S02]  /*1ec0*/  IMAD R13, R0, UR7, R9 ;  /* 0x00000007000d7c24 */ /* 0x000fc4000f8e0209 */
[----:B------:R-:W-:Y:S02]  /*1ed0*/  IMAD R7, R8, UR7, R9 ;  /* 0x0000000708077c24 */ /* 0x000fe4000f8e0209 */
[----:B-----5:R-:W-:-:S04]  /*1ee0*/  IMAD.WIDE R12, R13, 0x4, R22 ;  /* 0x000000040d0c7825 */ /* 0x020fc800078e0216 */
[----:B------:R-:W-:Y:S02]  /*1ef0*/  IMAD.WIDE R22, R7, 0x4, R22 ;  /* 0x0000000407167825 */ /* 0x000fe400078e0216 */
[----:B------:R-:W5:Y:S04]  /*1f00*/  LDG.E R12, desc[UR8][R12.64] ;  /* 0x000000080c0c7981 */ /* 0x000f68000c1e1900 */
[----:B------:R-:W5:Y:S01]  /*1f10*/  LDG.E R23, desc[UR8][R22.64] ;  /* 0x0000000816177981 */ /* 0x000f62000c1e1900 */
[----:B0-----:R-:W0:Y:S01]  /*1f20*/  F2F.F64.F32 R20, UR4 ;  /* 0x0000000400147d10 */ /* 0x001e220008201800 */
[----:B------:R-:W1:Y:S01]  /*1f30*/  LDCU UR4, c[0x3][0x14] ;  /* 0x00c00280ff0477ac */ /* 0x000e620008000800 */
[----:B------:R-:W-:Y:S01]  /*1f40*/  BSSY.RECONVERGENT B0, `(.L_x_46) ;  /* 0x000000a000007945 */ /* 0x000fe20003800200 */
[----:B------:R-:W-:Y:S01]  /*1f50*/  MOV R10, 0x1fe0 ;  /* 0x00001fe0000a7802 */ /* 0x000fe20000000f00 */
[----:B0-----:R-:W-:-:S10]  /*1f60*/  DADD R14, -RZ, |R20| ;  /* 0x00000000ff0e7229 */ /* 0x001fd40000000514 */
[----:B------:R-:W-:Y:S02]  /*1f70*/  IMAD.MOV.U32 R24, RZ, RZ, R14 ;  /* 0x000000ffff187224 */ /* 0x000fe400078e000e */
[----:B--2---:R-:W-:Y:S01]  /*1f80*/  FADD R7, R2, R2 ;  /* 0x0000000202077221 */ /* 0x004fe20000000000 */
[----:B-----5:R-:W-:-:S04]  /*1f90*/  FADD R0, R12, R23 ;  /* 0x000000170c007221 */ /* 0x020fc80000000000 */
[----:B------:R-:W-:Y:S01]  /*1fa0*/  FADD R0, R0, -R7 ;  /* 0x8000000700007221 */ /* 0x000fe20000000000 */
[----:B------:R-:W-:-:S03]  /*1fb0*/  IMAD.MOV.U32 R7, RZ, RZ, 0x40000000 ;  /* 0x40000000ff077424 */ /* 0x000fc600078e00ff */
[----:B-1----:R-:W-:-:S07]  /*1fc0*/  FMUL R0, R0, UR4 ;  /* 0x0000000400007c20 */ /* 0x002fce0008400000 */
[----:B---34-:R-:W-:Y:S05]  /*1fd0*/  CALL.REL.NOINC `($_Z6calRHSPfS_$__internal_accurate_pow) ;  /* 0x0000000c005c7944 */ /* 0x018fea0003c00000 */
[----:B------:R-:W-:Y:S05]  /*1fe0*/  BSYNC.RECONVERGENT B0 ;  /* 0x0000000000007941 */ /* 0x000fea0003800200 */
.L_x_46:
        /* <DEDUP_REMOVED lines=15> */
.L_x_47:
[----:B------:R-:W-:Y:S01]  /*20e0*/  FSEL R15, R13, 1.875, P2 ;  /* 0x3ff000000d0f7808 */ /* 0x000fe20001000000 */
[----:B------:R-:W0:Y:S01]  /*20f0*/  F2F.F64.F32 R24, R0 ;  /* 0x0000000000187310 */ /* 0x000e220000201800 */
[----:B------:R-:W-:Y:S01]  /*2100*/  FSEL R14, R12, RZ, P2 ;  /* 0x000000ff0c0e7208 */ /* 0x000fe20001000000 */
[----:B------:R-:W-:Y:S01]  /*2110*/  IMAD.MOV.U32 R12, RZ, RZ, 0x1 ;  /* 0x00000001ff0c7424 */ /* 0x000fe200078e00ff */
[----:B------:R-:W-:Y:S05]  /*2120*/  BSSY.RECONVERGENT B0, `(.L_x_48) ;  /* 0x0000012000007945 */ /* 0x000fea0003800200 */
        /* <DEDUP_REMOVED lines=13> */
[----:B------:R-:W-:-:S07]  /*2200*/  MOV R10, 0x2220 ;  /* 0x00002220000a7802 */ /* 0x000fce0000000f00 */
[----:B------:R-:W-:Y:S05]  /*2210*/  CALL.REL.NOINC `($__internal_0_$__cuda_sm20_div_rn_f64_full) ;  /* 0x0000000400507944 */ /* 0x000fea0003c00000 */
[----:B------:R-:W-:Y:S01]  /*2220*/  MOV R12, R14 ;  /* 0x0000000e000c7202 */ /* 0x000fe20000000f00 */
[----:B------:R-:W-:-:S07]  /*2230*/  IMAD.MOV.U32 R13, RZ, RZ, R15 ;  /* 0x000000ffff0d7224 */ /* 0x000fce00078e000f */
.L_x_49:
[----:B------:R-:W-:Y:S05]  /*2240*/  BSYNC.RECONVERGENT B0 ;  /* 0x0000000000007941 */ /* 0x000fea0003800200 */
.L_x_48:
[----:B------:R-:W0:Y:S02]  /*2250*/  F2F.F64.F32 R14, R5 ;  /* 0x00000005000e7310 */ /* 0x000e240000201800 */
[----:B0-----:R-:W-:-:S06]  /*2260*/  DADD R12, R14, R12 ;  /* 0x000000000e0c7229 */ /* 0x001fcc000000000c */
[----:B------:R-:W0:Y:S02]  /*2270*/  F2F.F32.F64 R5, R12 ;  /* 0x0000000c00057310 */ /* 0x000e240000301000 */
[----:B0-----:R1:W-:Y:S03]  /*2280*/  STG.E desc[UR8][R18.64], R5 ;  /* 0x0000000512007986 */ /* 0x0013e6000c101908 */
.L_x_45:
[----:B------:R-:W5:Y:S02]  /*2290*/  LDC R2, c[0x3][0x8] ;  /* 0x00c00200ff027b82 */ /* 0x000f640000000800 */
[----:B-----5:R-:W-:-:S13]  /*22a0*/  ISETP.NE.AND P0, PT, R2, 0x1, PT ;  /* 0x000000010200780c */ /* 0x020fda0003f05270 */
[----:B------:R-:W-:Y:S05]  /*22b0*/  @!P0 EXIT ;  /* 0x000000000000894d */ /* 0x000fea0003800000 */
[----:B------:R-:W5:Y:S01]  /*22c0*/  LDCU UR4, c[0x3][0x4] ;  /* 0x00c00080ff0477ac */ /* 0x000f620008000800 */
[----:B------:R-:W0:Y:S01]  /*22d0*/  LDC.64 R12, c[0x0][0x380] ;  /* 0x0000e000ff0c7b82 */ /* 0x000e220000000a00 */
[----:B------:R-:W2:Y:S01]  /*22e0*/  LDG.E R16, desc[UR8][R16.64] ;  /* 0x0000000810107981 */ /* 0x000ea2000c1e1900 */
[----:B------:R-:W1:Y:S01]  /*22f0*/  LDCU UR6, c[0x3][0xc] ;  /* 0x00c00180ff0677ac */ /* 0x000e620008000800 */
[----:B-----5:R-:W-:Y:S01]  /*2300*/  IMAD R11, R11, UR4, R6 ;  /* 0x000000040b0b7c24 */ /* 0x020fe2000f8e0206 */
[----:B------:R-:W5:Y:S03]  /*2310*/  LDCU UR4, c[0x3][0x28] ;  /* 0x00c00500ff0477ac */ /* 0x000f660008000800 */
[CC--:B------:R-:W-:Y:S02]  /*2320*/  IMAD R0, R11.reuse, R2.reuse, R3 ;  /* 0x000000020b007224 */ /* 0x0c0fe400078e0203 */
[----:B------:R-:W-:-:S02]  /*2330*/  IMAD R4, R11, R2, R4 ;  /* 0x000000020b047224 */ /* 0x000fc400078e0204 */
[--C-:B-1----:R-:W-:Y:S02]  /*2340*/  IMAD R7, R0, UR6, R9.reuse ;  /* 0x0000000600077c24 */ /* 0x102fe4000f8e0209 */
[----:B------:R-:W-:Y:S02]  /*2350*/  IMAD R9, R4, UR6, R9 ;  /* 0x0000000604097c24 */ /* 0x000fe4000f8e0209 */
[----:B0-----:R-:W-:-:S04]  /*2360*/  IMAD.WIDE R6, R7, 0x4, R12 ;  /* 0x0000000407067825 */ /* 0x001fc800078e020c */
[----:B------:R-:W-:Y:S02]  /*2370*/  IMAD.WIDE R8, R9, 0x4, R12 ;  /* 0x0000000409087825 */ /* 0x000fe400078e020c */
[----:B------:R0:W3:Y:S04]  /*2380*/  LDG.E R6, desc[UR8][R6.64] ;  /* 0x0000000806067981 */ /* 0x0000e8000c1e1900 */
[----:B------:R-:W3:Y:S01]  /*2390*/  LDG.E R9, desc[UR8][R8.64] ;  /* 0x0000000808097981 */ /* 0x000ee2000c1e1900 */
[----:B-----5:R-:W1:Y:S01]  /*23a0*/  F2F.F64.F32 R2, UR4 ;  /* 0x0000000400027d10 */ /* 0x020e620008201800 */
[----:B------:R-:W5:Y:S01]  /*23b0*/  LDCU UR4, c[0x3][0x18] ;  /* 0x00c00300ff0477ac */ /* 0x000f620008000800 */
[----:B------:R-:W-:Y:S01]  /*23c0*/  BSSY.RECONVERGENT B0, `(.L_x_50) ;  /* 0x000000a000007945 */ /* 0x000fe20003800200 */
[----:B------:R-:W-:Y:S01]  /*23d0*/  MOV R10, 0x2460 ;  /* 0x00002460000a7802 */ /* 0x000fe20000000f00 */
[----:B0-----:R-:W-:Y:S01]  /*23e0*/  IMAD.MOV.U32 R7, RZ, RZ, 0x40000000 ;  /* 0x40000000ff077424 */ /* 0x001fe200078e00ff */
[----:B-1----:R-:W-:-:S10]  /*23f0*/  DADD R14, -RZ, |R2| ;  /* 0x00000000ff0e7229 */ /* 0x002fd40000000502 */
[----:B------:R-:W-:Y:S02]  /*2400*/  IMAD.MOV.U32 R24, RZ, RZ, R14 ;  /* 0x000000ffff187224 */ /* 0x000fe400078e000e */
[----:B--2---:R-:W-:Y:S01]  /*2410*/  FADD R11, R16, R16 ;  /* 0x00000010100b7221 */ /* 0x004fe20000000000 */
[----:B---3--:R-:W-:-:S04]  /*2420*/  FADD R0, R6, R9 ;  /* 0x0000000906007221 */ /* 0x008fc80000000000 */
[----:B------:R-:W-:-:S04]  /*2430*/  FADD R0, R0, -R11 ;  /* 0x8000000b00007221 */ /* 0x000fc80000000000 */
[----:B-----5:R-:W-:-:S07]  /*2440*/  FMUL R0, R0, UR4 ;  /* 0x0000000400007c20 */ /* 0x020fce0008400000 */
[----:B----4-:R-:W-:Y:S05]  /*2450*/  CALL.REL.NOINC `($_Z6calRHSPfS_$__internal_accurate_pow) ;  /* 0x00000008003c7944 */ /* 0x010fea0003c00000 */
[----:B------:R-:W-:Y:S05]  /*2460*/  BSYNC.RECONVERGENT B0 ;  /* 0x0000000000007941 */ /* 0x000fea0003800200 */
.L_x_50:
        /* <DEDUP_REMOVED lines=15> */
.L_x_51:
[----:B------:R-:W-:Y:S01]  /*2560*/  FSEL R7, R13, 1.875, P2 ;  /* 0x3ff000000d077808 */ /* 0x000fe20001000000 */
[----:B------:R-:W-:Y:S01]  /*2570*/  IMAD.MOV.U32 R2, RZ, RZ, 0x1 ;  /* 0x00000001ff027424 */ /* 0x000fe200078e00ff */
[----:B------:R-:W-:Y:S01]  /*2580*/  FSEL R6, R12, RZ, P2 ;  /* 0x000000ff0c067208 */ /* 0x000fe20001000000 */
[----:B------:R-:W-:Y:S01]  /*2590*/  BSSY.RECONVERGENT B0, `(.L_x_52) ;  /* 0x0000017000007945 */ /* 0x000fe20003800200 */
[----:B------:R-:W0:Y:S08]  /*25a0*/  MUFU.RCP64H R3, R7 ;  /* 0x0000000700037308 */ /* 0x000e300000001800 */
[----:B------:R-:W1:Y:S01]  /*25b0*/  F2F.F64.F32 R12, R0 ;  /* 0x00000000000c7310 */ /* 0x000e620000201800 */
[----:B0-----:R-:W-:Y:S01]  /*25c0*/  DFMA R8, -R6, R2, 1 ;  /* 0x3ff000000608742b */ /* 0x001fe20000000102 */
[----:B-1----:R-:W-:-:S07]  /*25d0*/  FSETP.GEU.AND P1, PT, |R13|, 6.5827683646048100446e-37, PT ;  /* 0x036000000d00780b */ /* 0x002fce0003f2e200 */
        /* <DEDUP_REMOVED lines=11> */
[----:B------:R-:W-:Y:S01]  /*2690*/  MOV R15, R7 ;  /* 0x00000007000f7202 */ /* 0x000fe20000000f00 */
[----:B------:R-:W-:Y:S01]  /*26a0*/  IMAD.MOV.U32 R25, RZ, RZ, R13 ;  /* 0x000000ffff197224 */ /* 0x000fe200078e000d */
[----:B------:R-:W-:Y:S01]  /*26b0*/  MOV R10, 0x26e0 ;  /* 0x000026e0000a7802 */ /* 0x000fe20000000f00 */
[----:B------:R-:W-:-:S07]  /*26c0*/  IMAD.MOV.U32 R14, RZ, RZ, R6 ;  /* 0x000000ffff0e7224 */ /* 0x000fce00078e0006 */
[----:B------:R-:W-:Y:S05]  /*26d0*/  CALL.REL.NOINC `($__internal_0_$__cuda_sm20_div_rn_f64_full) ;  /* 0x0000000000207944 */ /* 0x000fea0003c00000 */
[----:B------:R-:W-:Y:S02]  /*26e0*/  IMAD.MOV.U32 R2, RZ, RZ, R14 ;  /* 0x000000ffff027224 */ /* 0x000fe400078e000e */
[----:B------:R-:W-:-:S07]  /*26f0*/  IMAD.MOV.U32 R3, RZ, RZ, R15 ;  /* 0x000000ffff037224 */ /* 0x000fce00078e000f */
.L_x_53:
[----:B------:R-:W-:Y:S05]  /*2700*/  BSYNC.RECONVERGENT B0 ;  /* 0x0000000000007941 */ /* 0x000fea0003800200 */
.L_x_52:
[----:B------:R-:W0:Y:S02]  /*2710*/  F2F.F64.F32 R4, R5 ;  /* 0x0000000500047310 */ /* 0x000e240000201800 */
[----:B0-----:R-:W-:-:S10]  /*2720*/  DADD R2, R4, R2 ;  /* 0x0000000004027229 */ /* 0x001fd40000000002 */
[----:B------:R-:W0:Y:S02]  /*2730*/  F2F.F32.F64 R3, R2 ;  /* 0x0000000200037310 */ /* 0x000e240000301000 */
[----:B0-----:R-:W-:Y:S01]  /*2740*/  STG.E desc[UR8][R18.64], R3 ;  /* 0x0000000312007986 */ /* 0x001fe2000c101908 */
[----:B------:R-:W-:Y:S05]  /*2750*/  EXIT ;  /* 0x000000000000794d */ /* 0x000fea0003800000 */
        .weak           $__internal_0_$__cuda_sm20_div_rn_f64_full
        .type           $__internal_0_$__cuda_sm20_div_rn_f64_full,@function
        .size           $__internal_0_$__cuda_sm20_div_rn_f64_full,($_Z6calRHSPfS_$__internal_accurate_pow - $__internal_0_$__cuda_sm20_div_rn_f64_full)
$__internal_0_$__cuda_sm20_div_rn_f64_full:
[C---:B------:R-:W-:Y:S01]  /*2760*/  FSETP.GEU.AND P0, PT, |R15|.reuse, 1.469367938527859385e-39, PT ;  /* 0x001000000f00780b */ /* 0x040fe20003f0e200 */
[----:B------:R-:W-:Y:S01]  /*2770*/  IMAD.MOV.U32 R21, RZ, RZ, R25 ;  /* 0x000000ffff157224 */ /* 0x000fe200078e0019 */
[C---:B------:R-:W-:Y:S01]  /*2780*/  LOP3.LUT R12, R15.reuse, 0x800fffff, RZ, 0xc0, !PT ;  /* 0x800fffff0f0c7812 */ /* 0x040fe200078ec0ff */
[----:B------:R-:W-:Y:S01]  /*2790*/  IMAD.MOV.U32 R22, RZ, RZ, 0x1 ;  /* 0x00000001ff167424 */ /* 0x000fe200078e00ff */
[----:B------:R-:W-:Y:S01]  /*27a0*/  LOP3.LUT R30, R15, 0x7ff00000, RZ, 0xc0, !PT ;  /* 0x7ff000000f1e7812 */ /* 0x000fe200078ec0ff */
[----:B------:R-:W-:Y:S01]  /*27b0*/  IMAD.MOV.U32 R20, RZ, RZ, R24 ;  /* 0x000000ffff147224 */ /* 0x000fe200078e0018 */
[----:B------:R-:W-:Y:S01]  /*27c0*/  LOP3.LUT R13, R12, 0x3ff00000, RZ, 0xfc, !PT ;  /* 0x3ff000000c0d7812 */ /* 0x000fe200078efcff */
[----:B------:R-:W-:Y:S01]  /*27d0*/  IMAD.MOV.U32 R12, RZ, RZ, R14 ;  /* 0x000000ffff0c7224 */ /* 0x000fe200078e000e */
[C---:B------:R-:W-:Y:S01]  /*27e0*/  FSETP.GEU.AND P2, PT, |R21|.reuse, 1.469367938527859385e-39, PT ;  /* 0x001000001500780b */ /* 0x040fe20003f4e200 */
[----:B------:R-:W-:Y:S01]  /*27f0*/  IMAD.MOV.U32 R32, RZ, RZ, 0x1ca00000 ;  /* 0x1ca00000ff207424 */ /* 0x000fe200078e00ff */
[----:B------:R-:W-:Y:S01]  /*2800*/  LOP3.LUT R7, R21, 0x7ff00000, RZ, 0xc0, !PT ;  /* 0x7ff0000015077812 */ /* 0x000fe200078ec0ff */
[----:B------:R-:W-:Y:S02]  /*2810*/  BSSY.RECONVERGENT B1, `(.L_x_54) ;  /* 0x000004e000017945 */ /* 0x000fe40003800200 */
[----:B------:R-:W-:Y:S01]  /*2820*/  @!P0 DMUL R12, R14, 8.98846567431157953865e+307 ;  /* 0x7fe000000e0c8828 */ /* 0x000fe20000000000 */
[----:B------:R-:W-:Y:S01]  /*2830*/  ISETP.GE.U32.AND P1, PT, R7, R30, PT ;  /* 0x0000001e0700720c */ /* 0x000fe20003f26070 */
[----:B------:R-:W-:-:S04]  /*2840*/  IMAD.MOV.U32 R31, RZ, RZ, R7 ;  /* 0x000000ffff1f7224 */ /* 0x000fc800078e0007 */
[----:B------:R-:W0:Y:S02]  /*2850*/  MUFU.RCP64H R23, R13 ;  /* 0x0000000d00177308 */ /* 0x000e240000001800 */
[----:B------:R-:W-:Y:S02]  /*2860*/  @!P2 LOP3.LUT R26, R15, 0x7ff00000, RZ, 0xc0, !PT ;  /* 0x7ff000000f1aa812 */ /* 0x000fe400078ec0ff */
[----:B------:R-:W-:Y:S02]  /*2870*/  @!P0 LOP3.LUT R30, R13, 0x7ff00000, RZ, 0xc0, !PT ;  /* 0x7ff000000d1e8812 */ /* 0x000fe400078ec0ff */
[----:B------:R-:W-:-:S03]  /*2880*/  @!P2 ISETP.GE.U32.AND P3, PT, R7, R26, PT ;  /* 0x0000001a0700a20c */ /* 0x000fc60003f66070 */
[----:B------:R-:W-:Y:S01]  /*2890*/  VIADD R34, R30, 0xffffffff ;  /* 0xffffffff1e227836 */ /* 0x000fe20000000000 */
[----:B0-----:R-:W-:-:S08]  /*28a0*/  DFMA R24, R22, -R12, 1 ;  /* 0x3ff000001618742b */ /* 0x001fd0000000080c */
[----:B------:R-:W-:-:S08]  /*28b0*/  DFMA R24, R24, R24, R24 ;  /* 0x000000181818722b */ /* 0x000fd00000000018 */
[----:B------:R-:W-:Y:S01]  /*28c0*/  DFMA R26, R22, R24, R22 ;  /* 0x00000018161a722b */ /* 0x000fe20000000016 */
[C---:B------:R-:W-:Y:S01]  /*28d0*/  @!P2 SEL R25, R32.reuse, 0x63400000, !P3 ;  /* 0x634000002019a807 */ /* 0x040fe20005800000 */
[----:B------:R-:W-:Y:S01]  /*28e0*/  IMAD.MOV.U32 R22, RZ, RZ, R20 ;  /* 0x000000ffff167224 */ /* 0x000fe200078e0014 */
[----:B------:R-:W-:Y:S01]  /*28f0*/  SEL R23, R32, 0x63400000, !P1 ;  /* 0x6340000020177807 */ /* 0x000fe20004800000 */
[----:B------:R-:W-:Y:S01]  /*2900*/  @!P2 IMAD.MOV.U32 R24, RZ, RZ, RZ ;  /* 0x000000ffff18a224 */ /* 0x000fe200078e00ff */
[--C-:B------:R-:W-:Y:S02]  /*2910*/  @!P2 LOP3.LUT R25, R25, 0x80000000, R21.reuse, 0xf8, !PT ;  /* 0x800000001919a812 */ /* 0x100fe400078ef815 */
[----:B------:R-:W-:Y:S01]  /*2920*/  LOP3.LUT R23, R23, 0x800fffff, R21, 0xf8, !PT ;  /* 0x800fffff17177812 */ /* 0x000fe200078ef815 */
[----:B------:R-:W-:Y:S01]  /*2930*/  DFMA R28, R26, -R12, 1 ;  /* 0x3ff000001a1c742b */ /* 0x000fe2000000080c */
[----:B------:R-:W-:-:S06]  /*2940*/  @!P2 LOP3.LUT R25, R25, 0x100000, RZ, 0xfc, !PT ;  /* 0x001000001919a812 */ /* 0x000fcc00078efcff */
[----:B------:R-:W-:Y:S02]  /*2950*/  @!P2 DFMA R22, R22, 2, -R24 ;  /* 0x400000001616a82b */ /* 0x000fe40000000818 */
[----:B------:R-:W-:-:S08]  /*2960*/  DFMA R28, R26, R28, R26 ;  /* 0x0000001c1a1c722b */ /* 0x000fd0000000001a */
[----:B------:R-:W-:Y:S01]  /*2970*/  @!P2 LOP3.LUT R31, R23, 0x7ff00000, RZ, 0xc0, !PT ;  /* 0x7ff00000171fa812 */ /* 0x000fe200078ec0ff */
[----:B------:R-:W-:-:S03]  /*2980*/  DMUL R24, R28, R22 ;  /* 0x000000161c187228 */ /* 0x000fc60000000000 */
[----:B------:R-:W-:-:S04]  /*2990*/  IADD3 R33, PT, PT, R31, -0x1, RZ ;  /* 0xffffffff1f217810 */ /* 0x000fc80007ffe0ff */
[----:B------:R-:W-:Y:S01]  /*29a0*/  ISETP.GT.U32.AND P0, PT, R33, 0x7feffffe, PT ;  /* 0x7feffffe2100780c */ /* 0x000fe20003f04070 */
[----:B------:R-:W-:-:S03]  /*29b0*/  DFMA R26, R24, -R12, R22 ;  /* 0x8000000c181a722b */ /* 0x000fc60000000016 */
[----:B------:R-:W-:-:S05]  /*29c0*/  ISETP.GT.U32.OR P0, PT, R34, 0x7feffffe, P0 ;  /* 0x7feffffe2200780c */ /* 0x000fca0000704470 */
[----:B------:R-:W-:-:S08]  /*29d0*/  DFMA R24, R28, R26, R24 ;  /* 0x0000001a1c18722b */ /* 0x000fd00000000018 */
[----:B------:R-:W-:Y:S05]  /*29e0*/  @P0 BRA `(.L_x_55) ;  /* 0x00000000006c0947 */ /* 0x000fea0003800000 */
[----:B------:R-:W-:-:S04]  /*29f0*/  LOP3.LUT R26, R15, 0x7ff00000, RZ, 0xc0, !PT ;  /* 0x7ff000000f1a7812 */ /* 0x000fc800078ec0ff */
[CC--:B------:R-:W-:Y:S02]  /*2a00*/  VIADDMNMX R20, R7.reuse, -R26.reuse, 0xb9600000, !PT ;  /* 0xb960000007147446 */ /* 0x0c0fe4000780091a */
[----:B------:R-:W-:Y:S02]  /*2a10*/  ISETP.GE.U32.AND P0, PT, R7, R26, PT ;  /* 0x0000001a0700720c */ /* 0x000fe40003f06070 */
[----:B------:R-:W-:Y:S02]  /*2a20*/  VIMNMX R20, PT, PT, R20, 0x46a00000, PT ;  /* 0x46a0000014147848 */ /* 0x000fe40003fe0100 */
[----:B------:R-:W-:-:S05]  /*2a30*/  SEL R7, R32, 0x63400000, !P0 ;  /* 0x6340000020077807 */ /* 0x000fca0004000000 */
[----:B------:R-:W-:Y:S02]  /*2a40*/  IMAD.IADD R7, R20, 0x1, -R7 ;  /* 0x0000000114077824 */ /* 0x000fe400078e0a07 */
[----:B------:R-:W-:Y:S02]  /*2a50*/  IMAD.MOV.U32 R20, RZ, RZ, RZ ;  /* 0x000000ffff147224 */ /* 0x000fe400078e00ff */
[----:B------:R-:W-:-:S06]  /*2a60*/  VIADD R21, R7, 0x7fe00000 ;  /* 0x7fe0000007157836 */ /* 0x000fcc0000000000 */
[----:B------:R-:W-:-:S10]  /*2a70*/  DMUL R26, R24, R20 ;  /* 0x00000014181a7228 */ /* 0x000fd40000000000 */
[----:B------:R-:W-:-:S13]  /*2a80*/  FSETP.GTU.AND P0, PT, |R27|, 1.469367938527859385e-39, PT ;  /* 0x001000001b00780b */ /* 0x000fda0003f0c200 */
[----:B------:R-:W-:Y:S05]  /*2a90*/  @P0 BRA `(.L_x_56) ;  /* 0x0000000000940947 */ /* 0x000fea0003800000 */
[----:B------:R-:W-:Y:S01]  /*2aa0*/  DFMA R12, R24, -R12, R22 ;  /* 0x8000000c180c722b */ /* 0x000fe20000000016 */
[----:B------:R-:W-:-:S09]  /*2ab0*/  IMAD.MOV.U32 R20, RZ, RZ, RZ ;  /* 0x000000ffff147224 */ /* 0x000fd200078e00ff */
[C---:B------:R-:W-:Y:S02]  /*2ac0*/  FSETP.NEU.AND P0, PT, R13.reuse, RZ, PT ;  /* 0x000000ff0d00720b */ /* 0x040fe40003f0d000 */
[----:B------:R-:W-:-:S04]  /*2ad0*/  LOP3.LUT R15, R13, 0x80000000, R15, 0x48, !PT ;  /* 0x800000000d0f7812 */ /* 0x000fc800078e480f */
[----:B------:R-:W-:-:S07]  /*2ae0*/  LOP3.LUT R21, R15, R21, RZ, 0xfc, !PT ;  /* 0x000000150f157212 */ /* 0x000fce00078efcff */
[----:B------:R-:W-:Y:S05]  /*2af0*/  @!P0 BRA `(.L_x_56) ;  /* 0x00000000007c8947 */ /* 0x000fea0003800000 */
[----:B------:R-:W-:Y:S01]  /*2b00*/  IMAD.MOV R13, RZ, RZ, -R7 ;  /* 0x000000ffff0d7224 */ /* 0x000fe200078e0a07 */
[----:B------:R-:W-:Y:S01]  /*2b10*/  DMUL.RP R20, R24, R20 ;  /* 0x0000001418147228 */ /* 0x000fe20000008000 */
[----:B------:R-:W-:Y:S01]  /*2b20*/  IMAD.MOV.U32 R12, RZ, RZ, RZ ;  /* 0x000000ffff0c7224 */ /* 0x000fe200078e00ff */
[----:B------:R-:W-:-:S05]  /*2b30*/  IADD3 R7, PT, PT, -R7, -0x43300000, RZ ;  /* 0xbcd0000007077810 */ /* 0x000fca0007ffe1ff */
[----:B------:R-:W-:-:S03]  /*2b40*/  DFMA R12, R26, -R12, R24 ;  /* 0x8000000c1a0c722b */ /* 0x000fc60000000018 */
[----:B------:R-:W-:-:S07]  /*2b50*/  LOP3.LUT R15, R21, R15, RZ, 0x3c, !PT ;  /* 0x0000000f150f7212 */ /* 0x000fce00078e3cff */
[----:B------:R-:W-:-:S04]  /*2b60*/  FSETP.NEU.AND P0, PT, |R13|, R7, PT ;  /* 0x000000070d00720b */ /* 0x000fc80003f0d200 */
[----:B------:R-:W-:Y:S02]  /*2b70*/  FSEL R26, R20, R26, !P0 ;  /* 0x0000001a141a7208 */ /* 0x000fe40004000000 */
[----:B------:R-:W-:Y:S01]  /*2b80*/  FSEL R27, R15, R27, !P0 ;  /* 0x0000001b0f1b7208 */ /* 0x000fe20004000000 */
[----:B------:R-:W-:Y:S06]  /*2b90*/  BRA `(.L_x_56) ;  /* 0x0000000000547947 */ /* 0x000fec0003800000 */
.L_x_55:
[----:B------:R-:W-:-:S14]  /*2ba0*/  DSETP.NAN.AND P0, PT, R20, R20, PT ;  /* 0x000000141400722a */ /* 0x000fdc0003f08000 */
[----:B------:R-:W-:Y:S05]  /*2bb0*/  @P0 BRA `(.L_x_57) ;  /* 0x0000000000440947 */ /* 0x000fea0003800000 */
[----:B------:R-:W-:-:S14]  /*2bc0*/  DSETP.NAN.AND P0, PT, R14, R14, PT ;  /* 0x0000000e0e00722a */ /* 0x000fdc0003f08000 */
[----:B------:R-:W-:Y:S05]  /*2bd0*/  @P0 BRA `(.L_x_58) ;  /* 0x0000000000300947 */ /* 0x000fea0003800000 */
[----:B------:R-:W-:Y:S01]  /*2be0*/  ISETP.NE.AND P0, PT, R31, R30, PT ;  /* 0x0000001e1f00720c */ /* 0x000fe20003f05270 */
[----:B------:R-:W-:Y:S02]  /*2bf0*/  IMAD.MOV.U32 R26, RZ, RZ, 0x0 ;  /* 0x00000000ff1a7424 */ /* 0x000fe400078e00ff */
[----:B------:R-:W-:-:S10]  /*2c00*/  IMAD.MOV.U32 R27, RZ, RZ, -0x80000 ;  /* 0xfff80000ff1b7424 */ /* 0x000fd400078e00ff */
[----:B------:R-:W-:Y:S05]  /*2c10*/  @!P0 BRA `(.L_x_56) ;  /* 0x0000000000348947 */ /* 0x000fea0003800000 */
[----:B------:R-:W-:Y:S02]  /*2c20*/  ISETP.NE.AND P0, PT, R31, 0x7ff00000, PT ;  /* 0x7ff000001f00780c */ /* 0x000fe40003f05270 */
[----:B------:R-:W-:Y:S02]  /*2c30*/  LOP3.LUT R27, R21, 0x80000000, R15, 0x48, !PT ;  /* 0x80000000151b7812 */ /* 0x000fe400078e480f */
[----:B------:R-:W-:-:S13]  /*2c40*/  ISETP.EQ.OR P0, PT, R30, RZ, !P0 ;  /* 0x000000ff1e00720c */ /* 0x000fda0004702670 */
[----:B------:R-:W-:Y:S01]  /*2c50*/  @P0 LOP3.LUT R7, R27, 0x7ff00000, RZ, 0xfc, !PT ;  /* 0x7ff000001b070812 */ /* 0x000fe200078efcff */
[----:B------:R-:W-:Y:S01]  /*2c60*/  @!P0 IMAD.MOV.U32 R26, RZ, RZ, RZ ;  /* 0x000000ffff1a8224 */ /* 0x000fe200078e00ff */
[----:B------:R-:W-:-:S03]  /*2c70*/  @P0 MOV R26, RZ ;  /* 0x000000ff001a0202 */ /* 0x000fc60000000f00 */
[----:B------:R-:W-:Y:S01]  /*2c80*/  @P0 IMAD.MOV.U32 R27, RZ, RZ, R7 ;  /* 0x000000ffff1b0224 */ /* 0x000fe200078e0007 */
[----:B------:R-:W-:Y:S06]  /*2c90*/  BRA `(.L_x_56) ;  /* 0x0000000000147947 */ /* 0x000fec0003800000 */
.L_x_58:
[----:B------:R-:W-:Y:S01]  /*2ca0*/  LOP3.LUT R27, R15, 0x80000, RZ, 0xfc, !PT ;  /* 0x000800000f1b7812 */ /* 0x000fe200078efcff */
[----:B------:R-:W-:Y:S01]  /*2cb0*/  IMAD.MOV.U32 R26, RZ, RZ, R14 ;  /* 0x000000ffff1a7224 */ /* 0x000fe200078e000e */
[----:B------:R-:W-:Y:S06]  /*2cc0*/  BRA `(.L_x_56) ;  /* 0x0000000000087947 */ /* 0x000fec0003800000 */
.L_x_57:
[----:B------:R-:W-:Y:S01]  /*2cd0*/  LOP3.LUT R27, R21, 0x80000, RZ, 0xfc, !PT ;  /* 0x00080000151b7812 */ /* 0x000fe200078efcff */
[----:B------:R-:W-:-:S07]  /*2ce0*/  IMAD.MOV.U32 R26, RZ, RZ, R20 ;  /* 0x000000ffff1a7224 */ /* 0x000fce00078e0014 */
.L_x_56:
[----:B------:R-:W-:Y:S05]  /*2cf0*/  BSYNC.RECONVERGENT B1 ;  /* 0x0000000000017941 */ /* 0x000fea0003800200 */
.L_x_54:
[----:B------:R-:W-:Y:S02]  /*2d00*/  IMAD.MOV.U32 R12, RZ, RZ, R10 ;  /* 0x000000ffff0c7224 */ /* 0x000fe400078e000a */
[----:B------:R-:W-:Y:S02]  /*2d10*/  IMAD.MOV.U32 R13, RZ, RZ, 0x0 ;  /* 0x00000000ff0d7424 */ /* 0x000fe400078e00ff */
[----:B------:R-:W-:Y:S02]  /*2d20*/  IMAD.MOV.U32 R14, RZ, RZ, R26 ;  /* 0x000000ffff0e7224 */ /* 0x000fe400078e001a */
[----:B------:R-:W-:Y:S01]  /*2d30*/  IMAD.MOV.U32 R15, RZ, RZ, R27 ;  /* 0x000000ffff0f7224 */ /* 0x000fe200078e001b */
[----:B------:R-:W-:Y:S06]  /*2d40*/  RET.REL.NODEC R12 `(_Z6calRHSPfS_) ;  /* 0xffffffd00cac7950 */ /* 0x000fec0003c3ffff */
        .type           $_Z6calRHSPfS_$__internal_accurate_pow,@function
        .size           $_Z6calRHSPfS_$__internal_accurate_pow,(.L_x_62 - $_Z6calRHSPfS_$__internal_accurate_pow)
$_Z6calRHSPfS_$__internal_accurate_pow:
[----:B------:R-:W-:Y:S01]  /*2d50*/  ISETP.GT.U32.AND P0, PT, R15, 0xfffff, PT ;  /* 0x000fffff0f00780c */ /* 0x000fe20003f04070 */
[--C-:B------:R-:W-:Y:S01]  /*2d60*/  IMAD.MOV.U32 R25, RZ, RZ, R15.reuse ;  /* 0x000000ffff197224 */ /* 0x100fe200078e000f */
[----:B------:R-:W-:Y:S01]  /*2d70*/  UMOV UR10, 0x7d2cafe2 ;  /* 0x7d2cafe2000a7882 */ /* 0x000fe20000000000 */
[----:B------:R-:W-:Y:S01]  /*2d80*/  IMAD.MOV.U32 R12, RZ, RZ, R15 ;  /* 0x000000ffff0c7224 */ /* 0x000fe200078e000f */
[----:B------:R-:W-:Y:S01]  /*2d90*/  UMOV UR11, 0x3eb0f5ff ;  /* 0x3eb0f5ff000b7882 */ /* 0x000fe20000000000 */
[----:B------:R-:W-:Y:S01]  /*2da0*/  UMOV UR12, 0x3b39803f ;  /* 0x3b39803f000c7882 */ /* 0x000fe20000000000 */
[----:B------:R-:W-:-:S07]  /*2db0*/  UMOV UR13, 0x3c7abc9e ;  /* 0x3c7abc9e000d7882 */ /* 0x000fce0000000000 */
[----:B------:R-:W-:-:S10]  /*2dc0*/  @!P0 DMUL R30, R24, 1.80143985094819840000e+16 ;  /* 0x43500000181e8828 */ /* 0x000fd40000000000 */
[----:B------:R-:W-:Y:S01]  /*2dd0*/  @!P0 MOV R12, R31 ;  /* 0x0000001f000c8202 */ /* 0x000fe20000000f00 */
[----:B------:R-:W-:-:S03]  /*2de0*/  @!P0 IMAD.MOV.U32 R24, RZ, RZ, R30 ;  /* 0x000000ffff188224 */ /* 0x000fc600078e001e */
[----:B------:R-:W-:Y:S01]  /*2df0*/  LOP3.LUT R12, R12, 0x800fffff, RZ, 0xc0, !PT ;  /* 0x800fffff0c0c7812 */ /* 0x000fe200078ec0ff */
[----:B------:R-:W-:Y:S02]  /*2e00*/  IMAD.MOV.U32 R32, RZ, RZ, R24 ;  /* 0x000000ffff207224 */ /* 0x000fe400078e0018 */
[----:B------:R-:W-:Y:S01]  /*2e10*/  IMAD.MOV.U32 R24, RZ, RZ, RZ ;  /* 0x000000ffff187224 */ /* 0x000fe200078e00ff */
[----:B------:R-:W-:-:S04]  /*2e20*/  LOP3.LUT R25, R12, 0x3ff00000, RZ, 0xfc, !PT ;  /* 0x3ff000000c197812 */ /* 0x000fc800078efcff */
[----:B------:R-:W-:Y:S01]  /*2e30*/  ISETP.GE.U32.AND P1, PT, R25, 0x3ff6a09f, PT ;  /* 0x3ff6a09f1900780c */ /* 0x000fe20003f26070 */
[----:B------:R-:W-:-:S12]  /*2e40*/  IMAD.MOV.U32 R33, RZ, RZ, R25 ;  /* 0x000000ffff217224 */ /* 0x000fd800078e0019 */
[----:B------:R-:W-:-:S04]  /*2e50*/  @P1 VIADD R12, R33, 0xfff00000 ;  /* 0xfff00000210c1836 */ /* 0x000fc80000000000 */
[----:B------:R-:W-:Y:S01]  /*2e60*/  @P1 IMAD.MOV.U32 R33, RZ, RZ, R12 ;  /* 0x000000ffff211224 */ /* 0x000fe200078e000c */
[----:B------:R-:W-:Y:S02]  /*2e70*/  SHF.R.U32.HI R12, RZ, 0x14, R15 ;  /* 0x00000014ff0c7819 */ /* 0x000fe4000001160f */
[----:B------:R-:W-:-:S03]  /*2e80*/  @!P0 LEA.HI R12, R31, 0xffffffca, RZ, 0xc ;  /* 0xffffffca1f0c8811 */ /* 0x000fc600078f60ff */
[C---:B------:R-:W-:Y:S02]  /*2e90*/  DADD R34, R32.reuse, 1 ;  /* 0x3ff0000020227429 */ /* 0x040fe40000000000 */
[----:B------:R-:W-:Y:S01]  /*2ea0*/  DADD R32, R32, -1 ;  /* 0xbff0000020207429 */ /* 0x000fe20000000000 */
[C---:B------:R-:W-:Y:S02]  /*2eb0*/  VIADD R15, R12.reuse, 0xfffffc01 ;  /* 0xfffffc010c0f7836 */ /* 0x040fe40000000000 */
[----:B------:R-:W-:Y:S01]  /*2ec0*/  @P1 VIADD R15, R12, 0xfffffc02 ;  /* 0xfffffc020c0f1836 */ /* 0x000fe20000000000 */
[----:B------:R-:W0:Y:S02]  /*2ed0*/  MUFU.RCP64H R25, R35 ;  /* 0x0000002300197308 */ /* 0x000e240000001800 */
[----:B0-----:R-:W-:Y:S01]  /*2ee0*/  DFMA R28, -R34, R24, 1 ;  /* 0x3ff00000221c742b */ /* 0x001fe20000000118 */
[----:B------:R-:W-:Y:S02]  /*2ef0*/  IMAD.MOV.U32 R34, RZ, RZ, 0x41ad3b5a ;  /* 0x41ad3b5aff227424 */ /* 0x000fe400078e00ff */
[----:B------:R-:W-:-:S05]  /*2f00*/  IMAD.MOV.U32 R35, RZ, RZ, 0x3ed0f5d2 ;  /* 0x3ed0f5d2ff237424 */ /* 0x000fca00078e00ff */
[----:B------:R-:W-:-:S08]  /*2f10*/  DFMA R28, R28, R28, R28 ;  /* 0x0000001c1c1c722b */ /* 0x000fd0000000001c */
[----:B------:R-:W-:-:S08]  /*2f20*/  DFMA R28, R24, R28, R24 ;  /* 0x0000001c181c722b */ /* 0x000fd00000000018 */
[----:B------:R-:W-:-:S08]  /*2f30*/  DMUL R26, R32, R28 ;  /* 0x0000001c201a7228 */ /* 0x000fd00000000000 */
[----:B------:R-:W-:-:S08]  /*2f40*/  DFMA R26, R32, R28, R26 ;  /* 0x0000001c201a722b */ /* 0x000fd0000000001a */
[----:B------:R-:W-:Y:S02]  /*2f50*/  DADD R24, R32, -R26 ;  /* 0x0000000020187229 */ /* 0x000fe4000000081a */
[----:B------:R-:W-:-:S06]  /*2f60*/  DMUL R36, R26, R26 ;  /* 0x0000001a1a247228 */ /* 0x000fcc0000000000 */
[----:B------:R-:W-:-:S08]  /*2f70*/  DADD R24, R24, R24 ;  /* 0x0000000018187229 */ /* 0x000fd00000000018 */
[-C--:B------:R-:W-:Y:S02]  /*2f80*/  DFMA R24, R32, -R26.reuse, R24 ;  /* 0x8000001a2018722b */ /* 0x080fe40000000018 */
[----:B------:R-:W-:-:S06]  /*2f90*/  DMUL R32, R26, R26 ;  /* 0x0000001a1a207228 */ /* 0x000fcc0000000000 */
[----:B------:R-:W-:Y:S02]  /*2fa0*/  DMUL R24, R28, R24 ;  /* 0x000000181c187228 */ /* 0x000fe40000000000 */
[----:B------:R-:W-:Y:S01]  /*2fb0*/  DFMA R34, R32, UR10, R34 ;  /* 0x0000000a20227c2b */ /* 0x000fe20008000022 */
[----:B------:R-:W-:Y:S01]  /*2fc0*/  UMOV UR10, 0x75488a3f ;  /* 0x75488a3f000a7882 */ /* 0x000fe20000000000 */
[----:B------:R-:W-:-:S06]  /*2fd0*/  UMOV UR11, 0x3ef3b20a ;  /* 0x3ef3b20a000b7882 */ /* 0x000fcc0000000000 */
[----:B------:R-:W-:Y:S01]  /*2fe0*/  DFMA R34, R32, R34, UR10 ;  /* 0x0000000a20227e2b */ /* 0x000fe20008000022 */
        /* <DEDUP_REMOVED lines=14> */
[----:B------:R-:W-:-:S08]  /*30d0*/  DFMA R28, R32, R34, UR10 ;  /* 0x0000000a201c7e2b */ /* 0x000fd00008000022 */
[----:B------:R-:W-:Y:S01]  /*30e0*/  DADD R30, -R28, UR10 ;  /* 0x0000000a1c1e7e29 */ /* 0x000fe20008000100 */
[----:B------:R-:W-:Y:S01]  /*30f0*/  UMOV UR10, 0xb9e7b0 ;  /* 0x00b9e7b0000a7882 */ /* 0x000fe20000000000 */
[----:B------:R-:W-:-:S06]  /*3100*/  UMOV UR11, 0x3c46a4cb ;  /* 0x3c46a4cb000b7882 */ /* 0x000fcc0000000000 */
[----:B------:R-:W-:Y:S02]  /*3110*/  DFMA R34, R32, R34, R30 ;  /* 0x000000222022722b */ /* 0x000fe4000000001e */
[----:B------:R-:W-:Y:S01]  /*3120*/  DFMA R30, R26, R26, -R36 ;  /* 0x0000001a1a1e722b */ /* 0x000fe20000000824 */
[----:B------:R-:W-:Y:S01]  /*3130*/  VIADD R33, R25, 0x100000 ;  /* 0x0010000019217836 */ /* 0x000fe20000000000 */
[----:B------:R-:W-:-:S04]  /*3140*/  MOV R32, R24 ;  /* 0x0000001800207202 */ /* 0x000fc80000000f00 */
[----:B------:R-:W-:Y:S01]  /*3150*/  DADD R34, R34, -UR10 ;  /* 0x8000000a22227e29 */ /* 0x000fe20008000000 */
[----:B------:R-:W-:Y:S01]  /*3160*/  UMOV UR10, 0x80000000 ;  /* 0x80000000000a7882 */ /* 0x000fe20000000000 */
[C---:B------:R-:W-:Y:S01]  /*3170*/  DFMA R32, R26.reuse, R32, R30 ;  /* 0x000000201a20722b */ /* 0x040fe2000000001e */
[----:B------:R-:W-:Y:S01]  /*3180*/  UMOV UR11, 0x43300000 ;  /* 0x43300000000b7882 */ /* 0x000fe20000000000 */
[----:B------:R-:W-:-:S08]  /*3190*/  DMUL R30, R26, R36 ;  /* 0x000000241a1e7228 */ /* 0x000fd00000000000 */
[----:B------:R-:W-:-:S08]  /*31a0*/  DFMA R38, R26, R36, -R30 ;  /* 0x000000241a26722b */ /* 0x000fd0000000081e */
[----:B------:R-:W-:-:S08]  /*31b0*/  DFMA R38, R24, R36, R38 ;  /* 0x000000241826722b */ /* 0x000fd00000000026 */
[----:B------:R-:W-:Y:S02]  /*31c0*/  DFMA R38, R26, R32, R38 ;  /* 0x000000201a26722b */ /* 0x000fe40000000026 */
[----:B------:R-:W-:-:S08]  /*31d0*/  DADD R32, R28, R34 ;  /* 0x000000001c207229 */ /* 0x000fd00000000022 */
[----:B------:R-:W-:-:S08]  /*31e0*/  DADD R28, R28, -R32 ;  /* 0x000000001c1c7229 */ /* 0x000fd00000000820 */
[----:B------:R-:W-:Y:S02]  /*31f0*/  DADD R34, R34, R28 ;  /* 0x0000000022227229 */ /* 0x000fe4000000001c */
[----:B------:R-:W-:-:S08]  /*3200*/  DMUL R28, R32, R30 ;  /* 0x0000001e201c7228 */ /* 0x000fd00000000000 */
[----:B------:R-:W-:-:S08]  /*3210*/  DFMA R36, R32, R30, -R28 ;  /* 0x0000001e2024722b */ /* 0x000fd0000000081c */
[----:B------:R-:W-:-:S08]  /*3220*/  DFMA R36, R32, R38, R36 ;  /* 0x000000262024722b */ /* 0x000fd00000000024 */
[----:B------:R-:W-:-:S08]  /*3230*/  DFMA R34, R34, R30, R36 ;  /* 0x0000001e2222722b */ /* 0x000fd00000000024 */
[----:B------:R-:W-:-:S08]  /*3240*/  DADD R32, R28, R34 ;  /* 0x000000001c207229 */ /* 0x000fd00000000022 */
[--C-:B------:R-:W-:Y:S02]  /*3250*/  DADD R30, R26, R32.reuse ;  /* 0x000000001a1e7229 */ /* 0x100fe40000000020 */
[----:B------:R-:W-:-:S06]  /*3260*/  DADD R28, R28, -R32 ;  /* 0x000000001c1c7229 */ /* 0x000fcc0000000820 */
[----:B------:R-:W-:Y:S02]  /*3270*/  DADD R26, R26, -R30 ;  /* 0x000000001a1a7229 */ /* 0x000fe4000000081e */
[----:B------:R-:W-:-:S06]  /*3280*/  DADD R28, R34, R28 ;  /* 0x00000000221c7229 */ /* 0x000fcc000000001c */
[----:B------:R-:W-:-:S08]  /*3290*/  DADD R26, R32, R26 ;  /* 0x00000000201a7229 */ /* 0x000fd0000000001a */
[----:B------:R-:W-:Y:S01]  /*32a0*/  DADD R26, R28, R26 ;  /* 0x000000001c1a7229 */ /* 0x000fe2000000001a */
[----:B------:R-:W-:Y:S01]  /*32b0*/  LOP3.LUT R28, R15, 0x80000000, RZ, 0x3c, !PT ;  /* 0x800000000f1c7812 */ /* 0x000fe200078e3cff */
[----:B------:R-:W-:-:S06]  /*32c0*/  IMAD.MOV.U32 R29, RZ, RZ, 0x43300000 ;  /* 0x43300000ff1d7424 */ /* 0x000fcc00078e00ff */
[----:B------:R-:W-:Y:S02]  /*32d0*/  DADD R26, R24, R26 ;  /* 0x00000000181a7229 */ /* 0x000fe4000000001a */
[----:B------:R-:W-:Y:S01]  /*32e0*/  DADD R28, R28, -UR10 ;  /* 0x8000000a1c1c7e29 */ /* 0x000fe20008000000 */
[----:B------:R-:W-:Y:S01]  /*32f0*/  UMOV UR10, 0xfefa39ef ;  /* 0xfefa39ef000a7882 */ /* 0x000fe20000000000 */
[----:B------:R-:W-:-:S04]  /*3300*/  UMOV UR11, 0x3fe62e42 ;  /* 0x3fe62e42000b7882 */ /* 0x000fc80000000000 */
[----:B------:R-:W-:-:S08]  /*3310*/  DADD R32, R30, R26 ;  /* 0x000000001e207229 */ /* 0x000fd0000000001a */
[--C-:B------:R-:W-:Y:S02]  /*3320*/  DFMA R24, R28, UR10, R32.reuse ;  /* 0x0000000a1c187c2b */ /* 0x100fe40008000020 */
[----:B------:R-:W-:-:S06]  /*3330*/  DADD R34, R30, -R32 ;  /* 0x000000001e227229 */ /* 0x000fcc0000000820 */
[----:B------:R-:W-:Y:S02]  /*3340*/  DFMA R30, R28, -UR10, R24 ;  /* 0x8000000a1c1e7c2b */ /* 0x000fe40008000018 */
[----:B------:R-:W-:Y:S01]  /*3350*/  DADD R34, R26, R34 ;  /* 0x000000001a227229 */ /* 0x000fe20000000022 */
[----:B------:R-:W-:Y:S02]  /*3360*/  IMAD.MOV.U32 R27, RZ, RZ, R7 ;  /* 0x000000ffff1b7224 */ /* 0x000fe400078e0007 */
[----:B------:R-:W-:-:S03]  /*3370*/  IMAD.U32 R26, RZ, RZ, UR5 ;  /* 0x00000005ff1a7e24 */ /* 0x000fc6000f8e00ff */
[----:B------:R-:W-:Y:S01]  /*3380*/  DADD R30, -R32, R30 ;  /* 0x00000000201e7229 */ /* 0x000fe2000000011e */
[C---:B------:R-:W-:Y:S01]  /*3390*/  IMAD.SHL.U32 R12, R27.reuse, 0x2, RZ ;  /* 0x000000021b0c7824 */ /* 0x040fe200078e00ff */
[----:B------:R-:W-:Y:S01]  /*33a0*/  LOP3.LUT R15, R27, 0xff0fffff, RZ, 0xc0, !PT ;  /* 0xff0fffff1b0f7812 */ /* 0x000fe200078ec0ff */
[----:B------:R-:W-:-:S03]  /*33b0*/  IMAD.MOV.U32 R32, RZ, RZ, R26 ;  /* 0x000000ffff207224 */ /* 0x000fc600078e001a */
[----:B------:R-:W-:Y:S02]  /*33c0*/  ISETP.GT.U32.AND P0, PT, R12, -0x2000001, PT ;  /* 0xfdffffff0c00780c */ /* 0x000fe40003f04070 */
[----:B------:R-:W-:Y:S02]  /*33d0*/  DADD R34, R34, -R30 ;  /* 0x0000000022227229 */ /* 0x000fe4000000081e */
[----:B------:R-:W-:-:S06]  /*33e0*/  SEL R33, R15, R27, P0 ;  /* 0x0000001b0f217207 */ /* 0x000fcc0000000000 */
[----:B------:R-:W-:-:S08]  /*33f0*/  DFMA R28, R28, UR12, R34 ;  /* 0x0000000c1c1c7c2b */ /* 0x000fd00008000022 */
[----:B------:R-:W-:-:S08]  /*3400*/  DADD R30, R24, R28 ;  /* 0x00000000181e7229 */ /* 0x000fd0000000001c */
[----:B------:R-:W-:Y:S02]  /*3410*/  DADD R24, R24, -R30 ;  /* 0x0000000018187229 */ /* 0x000fe4000000081e */
[----:B------:R-:W-:-:S06]  /*3420*/  DMUL R26, R30, R32 ;  /* 0x000000201e1a7228 */ /* 0x000fcc0000000000 */
[----:B------:R-:W-:Y:S02]  /*3430*/  DADD R28, R28, R24 ;  /* 0x000000001c1c7229 */ /* 0x000fe40000000018 */
[----:B------:R-:W-:-:S08]  /*3440*/  DFMA R30, R30, R32, -R26 ;  /* 0x000000201e1e722b */ /* 0x000fd0000000081a */
[----:B------:R-:W-:Y:S01]  /*3450*/  DFMA R28, R28, R32, R30 ;  /* 0x000000201c1c722b */ /* 0x000fe2000000001e */
[----:B------:R-:W-:Y:S02]  /*3460*/  IMAD.MOV.U32 R30, RZ, RZ, 0x652b82fe ;  /* 0x652b82feff1e7424 */ /* 0x000fe400078e00ff */
[----:B------:R-:W-:-:S05]  /*3470*/  IMAD.MOV.U32 R31, RZ, RZ, 0x3ff71547 ;  /* 0x3ff71547ff1f7424 */ /* 0x000fca00078e00ff */
[----:B------:R-:W-:-:S08]  /*3480*/  DADD R32, R26, R28 ;  /* 0x000000001a207229 */ /* 0x000fd0000000001c */
[----:B------:R-:W-:Y:S02]  /*3490*/  DFMA R30, R32, R30, 6.75539944105574400000e+15 ;  /* 0x43380000201e742b */ /* 0x000fe4000000001e */
[----:B------:R-:W-:Y:S01]  /*34a0*/  FSETP.GEU.AND P0, PT, |R33|, 4.1917929649353027344, PT ;  /* 0x4086232b2100780b */ /* 0x000fe20003f0e200 */
[----:B------:R-:W-:-:S05]  /*34b0*/  DADD R26, R26, -R32 ;  /* 0x000000001a1a7229 */ /* 0x000fca0000000820 */
[----:B------:R-:W-:-:S03]  /*34c0*/  DADD R24, R30, -6.75539944105574400000e+15 ;  /* 0xc33800001e187429 */ /* 0x000fc60000000000 */
[----:B------:R-:W-:-:S05]  /*34d0*/  DADD R26, R28, R26 ;  /* 0x000000001c1a7229 */ /* 0x000fca000000001a */
[----:B------:R-:W-:Y:S01]  /*34e0*/  DFMA R34, R24, -UR10, R32 ;  /* 0x8000000a18227c2b */ /* 0x000fe20008000020 */
[----:B------:R-:W-:Y:S01]  /*34f0*/  UMOV UR10, 0x3b39803f ;  /* 0x3b39803f000a7882 */ /* 0x000fe20000000000 */
[----:B------:R-:W-:-:S06]  /*3500*/  UMOV UR11, 0x3c7abc9e ;  /* 0x3c7abc9e000b7882 */ /* 0x000fcc0000000000 */
[----:B------:R-:W-:Y:S01]  /*3510*/  DFMA R34, R24, -UR10, R34 ;  /* 0x8000000a18227c2b */ /* 0x000fe20008000022 */
[----:B------:R-:W-:Y:S01]  /*3520*/  UMOV UR10, 0x69ce2bdf ;  /* 0x69ce2bdf000a7882 */ /* 0x000fe20000000000 */
[----:B------:R-:W-:Y:S01]  /*3530*/  MOV R24, 0xfca213ea ;  /* 0xfca213ea00187802 */ /* 0x000fe20000000f00 */
[----:B------:R-:W-:Y:S01]  /*3540*/  IMAD.MOV.U32 R25, RZ, RZ, 0x3e928af3 ;  /* 0x3e928af3ff197424 */ /* 0x000fe200078e00ff */
[----:B------:R-:W-:-:S05]  /*3550*/  UMOV UR11, 0x3e5ade15 ;  /* 0x3e5ade15000b7882 */ /* 0x000fca0000000000 */
        /* <DEDUP_REMOVED lines=25> */
[----:B------:R-:W-:-:S08]  /*36f0*/  DFMA R24, R34, R24, 1 ;  /* 0x3ff000002218742b */ /* 0x000fd00000000018 */
[----:B------:R-:W-:-:S10]  /*3700*/  DFMA R24, R34, R24, 1 ;  /* 0x3ff000002218742b */ /* 0x000fd40000000018 */
[----:B------:R-:W-:Y:S02]  /*3710*/  IMAD R29, R30, 0x100000, R25 ;  /* 0x001000001e1d7824 */ /* 0x000fe400078e0219 */
[----:B------:R-:W-:Y:S01]  /*3720*/  IMAD.MOV.U32 R28, RZ, RZ, R24 ;  /* 0x000000ffff1c7224 */ /* 0x000fe200078e0018 */
[----:B------:R-:W-:Y:S06]  /*3730*/  @!P0 BRA `(.L_x_59) ;  /* 0x0000000000308947 */ /* 0x000fec0003800000 */
[----:B------:R-:W-:Y:S01]  /*3740*/  FSETP.GEU.AND P1, PT, |R33|, 4.2275390625, PT ;  /* 0x408748002100780b */ /* 0x000fe20003f2e200 */
[C---:B------:R-:W-:Y:S02]  /*3750*/  DADD R28, R32.reuse, +INF ;  /* 0x7ff00000201c7429 */ /* 0x040fe40000000000 */
[----:B------:R-:W-:-:S08]  /*3760*/  DSETP.GEU.AND P0, PT, R32, RZ, PT ;  /* 0x000000ff2000722a */ /* 0x000fd00003f0e000 */
[----:B------:R-:W-:Y:S02]  /*3770*/  FSEL R28, R28, RZ, P0 ;  /* 0x000000ff1c1c7208 */ /* 0x000fe40000000000 */
[----:B------:R-:W-:Y:S02]  /*3780*/  @!P1 LEA.HI R12, R30, R30, RZ, 0x1 ;  /* 0x0000001e1e0c9211 */ /* 0x000fe400078f08ff */
[----:B------:R-:W-:Y:S02]  /*3790*/  FSEL R29, R29, RZ, P0 ;  /* 0x000000ff1d1d7208 */ /* 0x000fe40000000000 */
[----:B------:R-:W-:-:S05]  /*37a0*/  @!P1 SHF.R.S32.HI R12, RZ, 0x1, R12 ;  /* 0x00000001ff0c9819 */ /* 0x000fca000001140c */
[----:B------:R-:W-:Y:S02]  /*37b0*/  @!P1 IMAD.IADD R15, R30, 0x1, -R12 ;  /* 0x000000011e0f9824 */ /* 0x000fe400078e0a0c */
[----:B------:R-:W-:Y:S02]  /*37c0*/  @!P1 IMAD R25, R12, 0x100000, R25 ;  /* 0x001000000c199824 */ /* 0x000fe400078e0219 */
[----:B------:R-:W-:Y:S01]  /*37d0*/  @!P1 IMAD.MOV.U32 R30, RZ, RZ, RZ ;  /* 0x000000ffff1e9224 */ /* 0x000fe200078e00ff */
[----:B------:R-:W-:-:S06]  /*37e0*/  @!P1 LEA R31, R15, 0x3ff00000, 0x14 ;  /* 0x3ff000000f1f9811 */ /* 0x000fcc00078ea0ff */
[----:B------:R-:W-:-:S11]  /*37f0*/  @!P1 DMUL R28, R24, R30 ;  /* 0x0000001e181c9228 */ /* 0x000fd60000000000 */
.L_x_59:
[----:B------:R-:W-:Y:S01]  /*3800*/  DFMA R26, R26, R28, R28 ;  /* 0x0000001c1a1a722b */ /* 0x000fe2000000001c */
[----:B------:R-:W-:Y:S01]  /*3810*/  IMAD.MOV.U32 R24, RZ, RZ, R10 ;  /* 0x000000ffff187224 */ /* 0x000fe200078e000a */
[----:B------:R-:W-:Y:S01]  /*3820*/  DSETP.NEU.AND P0, PT, |R28|, +INF , PT ;  /* 0x7ff000001c00742a */ /* 0x000fe20003f0d200 */
[----:B------:R-:W-:-:S07]  /*3830*/  IMAD.MOV.U32 R25, RZ, RZ, 0x0 ;  /* 0x00000000ff197424 */ /* 0x000fce00078e00ff */
[----:B------:R-:W-:Y:S02]  /*3840*/  FSEL R12, R28, R26, !P0 ;  /* 0x0000001a1c0c7208 */ /* 0x000fe40004000000 */
[----:B------:R-:W-:Y:S01]  /*3850*/  FSEL R15, R29, R27, !P0 ;  /* 0x0000001b1d0f7208 */ /* 0x000fe20004000000 */
[----:B------:R-:W-:Y:S06]  /*3860*/  RET.REL.NODEC R24 `(_Z6calRHSPfS_) ;  /* 0xffffffc418e47950 */ /* 0x000fec0003c3ffff */
.L_x_60:
        /* <DEDUP_REMOVED lines=9> */
.L_x_62:


//--------------------- .nv.shared.reserved.0     --------------------------
	.section	.nv.shared.reserved.0,"aw",@nobits
	.weak		__nv_reservedSMEM_offset_0_alias
	.size		__nv_reservedSMEM_offset_0_alias, 0, 64
	.other		__nv_reservedSMEM_offset_0_alias,@"STO_CUDA_RESERVED_SHARED STV_DEFAULT"
__nv_reservedSMEM_offset_0_alias:
	.zero		0
	.zero		64


//--------------------- .nv.constant0._Z9updateetaPfS_ --------------------------
	.section	.nv.constant0._Z9updateetaPfS_,"a",@progbits
	.sectionflags	@""
	.align	4
.nv.constant0._Z9updateetaPfS_:
	.zero		912


//--------------------- .nv.constant0._Z6calRHSPfS_ --------------------------
	.section	.nv.constant0._Z6calRHSPfS_,"a",@progbits
	.sectionflags	@""
	.align	4
.nv.constant0._Z6calRHSPfS_:
	.zero		912


//--------------------- SYMBOLS --------------------------

	.type		.nv.reservedSmem.offset0,@object
	.size		.nv.reservedSmem.offset0,0x4
